def matmul_kernel(
    a_ptr,
    b_ptr,
    c_ptr,
    M,
    N,
    K,
    stride_am,
    stride_ak,
    stride_bk,
    stride_bn,
    stride_cm,
    stride_cn,
    BLOCK_M: tl.constexpr,
    BLOCK_N: tl.constexpr,
    BLOCK_K: tl.constexpr,
    GROUP_M: tl.constexpr,
):
    pid = tl.program_id(axis=0)
    num_pid_m = tl.cdiv(M, BLOCK_M)
    num_pid_n = tl.cdiv(N, BLOCK_N)
    num_pid_in_group = GROUP_M * num_pid_n
    group_id = pid // num_pid_in_group
    first_pid_m = group_id * GROUP_M
    group_size_m = min(num_pid_m - first_pid_m, GROUP_M)
    pid_m = first_pid_m + ((pid % num_pid_in_group) % group_size_m)
    pid_n = (pid % num_pid_in_group) // group_size_m

    offs_am = (pid_m * BLOCK_M + tl.arange(0, BLOCK_M)) % M
    offs_bn = (pid_n * BLOCK_N + tl.arange(0, BLOCK_N)) % N
    offs_k = tl.arange(0, BLOCK_K)
    a_ptrs = a_ptr + offs_am[:, None] * stride_am + offs_k[None, :] * stride_ak
    b_ptrs = b_ptr + offs_k[:, None] * stride_bk + offs_bn[None, :] * stride_bn

    acc = tl.zeros((BLOCK_M, BLOCK_N), dtype=tl.float32)
    for kk in range(0, tl.cdiv(K, BLOCK_K)):
        a = tl.load(a_ptrs, mask=offs_k[None, :] < K - kk * BLOCK_K, other=0.0)
        b = tl.load(b_ptrs, mask=offs_k[:, None] < K - kk * BLOCK_K, other=0.0)
        acc = tl.dot(a, b, acc)
        a_ptrs += BLOCK_K * stride_ak
        b_ptrs += BLOCK_K * stride_bk

    c = acc.to(c_ptr.dtype.element_ty)
    offs_cm = pid_m * BLOCK_M + tl.arange(0, BLOCK_M)
    offs_cn = pid_n * BLOCK_N + tl.arange(0, BLOCK_N)
    c_ptrs = c_ptr + offs_cm[:, None] * stride_cm + offs_cn[None, :] * stride_cn
    mask = (offs_cm[:, None] < M) & (offs_cn[None, :] < N)
    tl.store(c_ptrs, c, mask=mask)

# config = {"BLOCK_K": 32, "BLOCK_M": 64, "BLOCK_N": 64, "GROUP_M": 8, "arch": "sm_100", "dtype": "bf16", "num_ctas": 2, "num_stages": 3, "num_warps": 4}
# arch = sm_100


// ===== COMPILED SASS (sm_100a) =====

	.target	sm_100a

	.elftype	@"ET_EXEC"


//--------------------- .note.nv.tkinfo           --------------------------
	.section	.note.nv.tkinfo,"",@"SHT_NOTE"
	.sectionflags	@"SHF_NOTE_NV_TKINFO"
	.tkinfo
        /*0018*/ 	.word	0x00000081
        /*0030*/ 	.string	""
        /*0030*/ 	.string	"ptxas-blackwell"
        /*0030*/ 	.string	"Cuda compilation tools, release 12.9, V12.9.86"
        /*0030*/ 	.string	"Build cuda_12.9.r12.9/compiler.36037853_0"
        /*0030*/ 	.string	"-v  -suppress-debug-info  -lineinfo  -arch sm_100a "



//--------------------- .note.nv.cuver            --------------------------
	.section	.note.nv.cuver,"",@"SHT_NOTE"
	.sectionflags	@"SHF_NOTE_NV_CUVER"
        /*0018*/ 	.short	0x0001
        /*001a*/ 	.short	0x0064
        /*001c*/ 	.short	0x0001
        /*001e*/ 	.short	0x0000
        /*0020*/ 	.short	0x0001
        /*0022*/ 	.short	0x0000


//--------------------- .nv.info                  --------------------------
	.section	.nv.info,"",@"SHT_CUDA_INFO"
	.align	4


	//----- nvinfo : EIATTR_REGCOUNT
	.align		4
        /*0000*/ 	.byte	0x04, 0x2f
        /*0002*/ 	.short	(.L_4 - .L_3)
	.align		4
.L_3:
        /*0004*/ 	.word	index@(matmul_kernel)
        /*0008*/ 	.word	0x00000050


	//----- nvinfo : EIATTR_FRAME_SIZE
	.align		4
.L_4:
        /*000c*/ 	.byte	0x04, 0x11
        /*000e*/ 	.short	(.L_6 - .L_5)
	.align		4
.L_5:
        /*0010*/ 	.word	index@($__internal_2_$__cuda_sm10x_tcgen05_guardrail_trap_unallocated_columns_being_dealloced)
        /*0014*/ 	.word	0x00000000


	//----- nvinfo : EIATTR_FRAME_SIZE
	.align		4
.L_6:
        /*0018*/ 	.byte	0x04, 0x11
        /*001a*/ 	.short	(.L_8 - .L_7)
	.align		4
.L_7:
        /*001c*/ 	.word	index@($__internal_1_$__cuda_sm10x_tcgen05_guardrail_trap_phase_invalid_during_alloc)
        /*0020*/ 	.word	0x00000000


	//----- nvinfo : EIATTR_FRAME_SIZE
	.align		4
.L_8:
        /*0024*/ 	.byte	0x04, 0x11
        /*0026*/ 	.short	(.L_10 - .L_9)
	.align		4
.L_9:
        /*0028*/ 	.word	index@($__internal_0_$__cuda_sm10x_tcgen05_guardrail_trap_col_being_dealloced_not_returned_by_alloc)
        /*002c*/ 	.word	0x00000000


	//----- nvinfo : EIATTR_FRAME_SIZE
	.align		4
.L_10:
        /*0030*/ 	.byte	0x04, 0x11
        /*0032*/ 	.short	(.L_12 - .L_11)
	.align		4
.L_11:
        /*0034*/ 	.word	index@(matmul_kernel)
        /*0038*/ 	.word	0x00000000


	//----- nvinfo : EIATTR_MIN_STACK_SIZE
	.align		4
.L_12:
        /*003c*/ 	.byte	0x04, 0x12
        /*003e*/ 	.short	(.L_14 - .L_13)
	.align		4
.L_13:
        /*0040*/ 	.word	index@(matmul_kernel)
        /*0044*/ 	.word	0x00000000
.L_14:


//--------------------- .nv.info.matmul_kernel    --------------------------
	.section	.nv.info.matmul_kernel,"",@"SHT_CUDA_INFO"
	.sectionflags	@""
	.align	4


	//----- nvinfo : EIATTR_CUDA_API_VERSION
	.align		4
        /*0000*/ 	.byte	0x04, 0x37
        /*0002*/ 	.short	(.L_16 - .L_15)
.L_15:
        /*0004*/ 	.word	0x00000081


	//----- nvinfo : EIATTR_KPARAM_INFO
	.align		4
.L_16:
        /*0008*/ 	.byte	0x04, 0x17
        /*000a*/ 	.short	(.L_18 - .L_17)
.L_17:
        /*000c*/ 	.word	0x00000000
        /*0010*/ 	.short	0x000d
        /*0012*/ 	.short	0x0048
        /*0014*/ 	.byte	0x00, 0xf4, 0x21, 0x00


	//----- nvinfo : EIATTR_KPARAM_INFO
	.align		4
.L_18:
        /*0018*/ 	.byte	0x04, 0x17
        /*001a*/ 	.short	(.L_20 - .L_19)
.L_19:
        /*001c*/ 	.word	0x00000000
        /*0020*/ 	.short	0x000c
        /*0022*/ 	.short	0x0040
        /*0024*/ 	.byte	0x00, 0xf4, 0x21, 0x00


	//----- nvinfo : EIATTR_KPARAM_INFO
	.align		4
.L_20:
        /*0028*/ 	.byte	0x04, 0x17
        /*002a*/ 	.short	(.L_22 - .L_21)
.L_21:
        /*002c*/ 	.word	0x00000000
        /*0030*/ 	.short	0x000b
        /*0032*/ 	.short	0x0038
        /*0034*/ 	.byte	0x00, 0xf0, 0x11, 0x00


	//----- nvinfo : EIATTR_KPARAM_INFO
	.align		4
.L_22:
        /*0038*/ 	.byte	0x04, 0x17
        /*003a*/ 	.short	(.L_24 - .L_23)
.L_23:
        /*003c*/ 	.word	0x00000000
        /*0040*/ 	.short	0x000a
        /*0042*/ 	.short	0x0034
        /*0044*/ 	.byte	0x00, 0xf0, 0x11, 0x00


	//----- nvinfo : EIATTR_KPARAM_INFO
	.align		4
.L_24:
        /*0048*/ 	.byte	0x04, 0x17
        /*004a*/ 	.short	(.L_26 - .L_25)
.L_25:
        /*004c*/ 	.word	0x00000000
        /*0050*/ 	.short	0x0009
        /*0052*/ 	.short	0x0030
        /*0054*/ 	.byte	0x00, 0xf0, 0x11, 0x00


	//----- nvinfo : EIATTR_KPARAM_INFO
	.align		4
.L_26:
        /*0058*/ 	.byte	0x04, 0x17
        /*005a*/ 	.short	(.L_28 - .L_27)
.L_27:
        /*005c*/ 	.word	0x00000000
        /*0060*/ 	.short	0x0008
        /*0062*/ 	.short	0x002c
        /*0064*/ 	.byte	0x00, 0xf0, 0x11, 0x00


	//----- nvinfo : EIATTR_KPARAM_INFO
	.align		4
.L_28:
        /*0068*/ 	.byte	0x04, 0x17
        /*006a*/ 	.short	(.L_30 - .L_29)
.L_29:
        /*006c*/ 	.word	0x00000000
        /*0070*/ 	.short	0x0007
        /*0072*/ 	.short	0x0028
        /*0074*/ 	.byte	0x00, 0xf0, 0x11, 0x00


	//----- nvinfo : EIATTR_KPARAM_INFO
	.align		4
.L_30:
        /*0078*/ 	.byte	0x04, 0x17
        /*007a*/ 	.short	(.L_32 - .L_31)
.L_31:
        /*007c*/ 	.word	0x00000000
        /*0080*/ 	.short	0x0006
        /*0082*/ 	.short	0x0024
        /*0084*/ 	.byte	0x00, 0xf0, 0x11, 0x00


	//----- nvinfo : EIATTR_KPARAM_INFO
	.align		4
.L_32:
        /*0088*/ 	.byte	0x04, 0x17
        /*008a*/ 	.short	(.L_34 - .L_33)
.L_33:
        /*008c*/ 	.word	0x00000000
        /*0090*/ 	.short	0x0005
        /*0092*/ 	.short	0x0020
        /*0094*/ 	.byte	0x00, 0xf0, 0x11, 0x00


	//----- nvinfo : EIATTR_KPARAM_INFO
	.align		4
.L_34:
        /*0098*/ 	.byte	0x04, 0x17
        /*009a*/ 	.short	(.L_36 - .L_35)
.L_35:
        /*009c*/ 	.word	0x00000000
        /*00a0*/ 	.short	0x0004
        /*00a2*/ 	.short	0x001c
        /*00a4*/ 	.byte	0x00, 0xf0, 0x11, 0x00


	//----- nvinfo : EIATTR_KPARAM_INFO
	.align		4
.L_36:
        /*00a8*/ 	.byte	0x04, 0x17
        /*00aa*/ 	.short	(.L_38 - .L_37)
.L_37:
        /*00ac*/ 	.word	0x00000000
        /*00b0*/ 	.short	0x0003
        /*00b2*/ 	.short	0x0018
        /*00b4*/ 	.byte	0x00, 0xf0, 0x11, 0x00


	//----- nvinfo : EIATTR_KPARAM_INFO
	.align		4
.L_38:
        /*00b8*/ 	.byte	0x04, 0x17
        /*00ba*/ 	.short	(.L_40 - .L_39)
.L_39:
        /*00bc*/ 	.word	0x00000000
        /*00c0*/ 	.short	0x0002
        /*00c2*/ 	.short	0x0010
        /*00c4*/ 	.byte	0x00, 0xf4, 0x21, 0x00


	//----- nvinfo : EIATTR_KPARAM_INFO
	.align		4
.L_40:
        /*00c8*/ 	.byte	0x04, 0x17
        /*00ca*/ 	.short	(.L_42 - .L_41)
.L_41:
        /*00cc*/ 	.word	0x00000000
        /*00d0*/ 	.short	0x0001
        /*00d2*/ 	.short	0x0008
        /*00d4*/ 	.byte	0x00, 0xf4, 0x21, 0x00


	//----- nvinfo : EIATTR_KPARAM_INFO
	.align		4
.L_42:
        /*00d8*/ 	.byte	0x04, 0x17
        /*00da*/ 	.short	(.L_44 - .L_43)
.L_43:
        /*00dc*/ 	.word	0x00000000
        /*00e0*/ 	.short	0x0000
        /*00e2*/ 	.short	0x0000
        /*00e4*/ 	.byte	0x00, 0xf4, 0x21, 0x00


	//----- nvinfo : EIATTR_EXPLICIT_CLUSTER
	.align		4
.L_44:
        /*00e8*/ 	.byte	0x01, 0x3e
	.zero		2


	//----- nvinfo : EIATTR_CTA_PER_CLUSTER
	.align		4
        /*00ec*/ 	.byte	0x04, 0x3d
        /*00ee*/ 	.short	(.L_46 - .L_45)
.L_45:
        /*00f0*/ 	.word	0x00000002
        /*00f4*/ 	.word	0x00000001
        /*00f8*/ 	.word	0x00000001


	//----- nvinfo : EIATTR_AT_ENTRY_FRAGMENTS
	.align		4
.L_46:
        /*00fc*/ 	.byte	0x04, 0x4f
        /*00fe*/ 	.short	(.L_48 - .L_47)


	//   ....[0]....
.L_47:
        /*0100*/ 	.word	0x00000004


	//----- nvinfo : EIATTR_RESERVED_SMEM_USED
	.align		4
.L_48:
        /*0104*/ 	.byte	0x01, 0x41
	.zero		2


	//----- nvinfo : EIATTR_SPARSE_MMA_MASK
	.align		4
        /*0108*/ 	.byte	0x03, 0x50
        /*010a*/ 	.short	0x0000


	//----- nvinfo : EIATTR_TCGEN05_1CTA_USED
	.align		4
        /*010c*/ 	.byte	0x01, 0x51
	.zero		2


	//----- nvinfo : EIATTR_MAXREG_COUNT
	.align		4
        /*0110*/ 	.byte	0x03, 0x1b
        /*0112*/ 	.short	0x00ff


	//----- nvinfo : EIATTR_NUM_BARRIERS
	.align		4
        /*0114*/ 	.byte	0x02, 0x4c
        /*0116*/ 	.byte	0x01
	.zero		1


	//----- nvinfo : EIATTR_INT_WARP_WIDE_INSTR_OFFSETS
	.align		4
        /*0118*/ 	.byte	0x04, 0x31
        /*011a*/ 	.short	(.L_50 - .L_49)


	//   ....[0]....
.L_49:
        /*011c*/ 	.word	0x00001300


	//   ....[1]....
        /*0120*/ 	.word	0x00001410


	//   ....[2]....
        /*0124*/ 	.word	0x00001ee0


	//   ....[3]....
        /*0128*/ 	.word	0x00003d70


	//   ....[4]....
        /*012c*/ 	.word	0x00003dc0


	//----- nvinfo : EIATTR_COOP_GROUP_MASK_REGIDS
	.align		4
.L_50:
        /*0130*/ 	.byte	0x04, 0x29
        /*0132*/ 	.short	(.L_52 - .L_51)


	//   ....[0]....
.L_51:
        /*0134*/ 	.word	0xffffffff


	//   ....[1]....
        /*0138*/ 	.word	0xffffffff


	//   ....[2]....
        /*013c*/ 	.word	0xffffffff


	//   ....[3]....
        /*0140*/ 	.word	0xffffffff


	//----- nvinfo : EIATTR_COOP_GROUP_INSTR_OFFSETS
	.align		4
.L_52:
        /*0144*/ 	.byte	0x04, 0x28
        /*0146*/ 	.short	(.L_54 - .L_53)


	//   ....[0]....
.L_53:
        /*0148*/ 	.word	0x00000070


	//   ....[1]....
        /*014c*/ 	.word	0x00000320


	//   ....[2]....
        /*0150*/ 	.word	0x00003c10


	//   ....[3]....
        /*0154*/ 	.word	0x00003e70


	//----- nvinfo : EIATTR_VRC_CTA_INIT_COUNT
	.align		4
.L_54:
        /*0158*/ 	.byte	0x02, 0x4a
        /*015a*/ 	.byte	0x80
	.zero		1


	//----- nvinfo : EIATTR_MBARRIER_INSTR_OFFSETS
	.align		4
        /*015c*/ 	.byte	0x04, 0x39
        /*015e*/ 	.short	(.L_56 - .L_55)


	//   ....[0]....
.L_55:
        /*0160*/ 	.word	0x00001540
        /*0164*/ 	.word	0x000000ff
        /*0168*/ 	.word	0x00000000
        /*016c*/ 	.short	0x0100
        /*016e*/ 	.byte	0x0e
	.zero		1


	//   ....[1]....
        /*0170*/ 	.word	0x00001f20
        /*0174*/ 	.word	0x000000ff
        /*0178*/ 	.word	0x00003008
        /*017c*/ 	.short	0x0100
        /*017e*/ 	.byte	0x10
	.zero		1


	//   ....[2]....
        /*0180*/ 	.word	0x000028e0
        /*0184*/ 	.word	0x000000ff
        /*0188*/ 	.word	0x00000000
        /*018c*/ 	.short	0x010a
        /*018e*/ 	.byte	0x0e
	.zero		1


	//   ....[3]....
        /*0190*/ 	.word	0x000032d0
        /*0194*/ 	.word	0x000000ff
        /*0198*/ 	.word	0x00000000
        /*019c*/ 	.short	0x010a
        /*019e*/ 	.byte	0x0e
	.zero		1


	//   ....[4]....
        /*01a0*/ 	.word	0x000033d0
        /*01a4*/ 	.word	0x000000ff
        /*01a8*/ 	.word	0x00003000
        /*01ac*/ 	.short	0x0108
        /*01ae*/ 	.byte	0x10
	.zero		1


	//   ....[5]....
        /*01b0*/ 	.word	0x00003410
        /*01b4*/ 	.word	0x000000ff
        /*01b8*/ 	.word	0x00003008
        /*01bc*/ 	.short	0x0108
        /*01be*/ 	.byte	0x10
	.zero		1


	//   ....[6]....
        /*01c0*/ 	.word	0x00003e90
        /*01c4*/ 	.word	0x000000ff
        /*01c8*/ 	.word	0x00000000
        /*01cc*/ 	.short	0x010a
        /*01ce*/ 	.byte	0x0e
	.zero		1


	//   ....[7]....
        /*01d0*/ 	.word	0x00003ec0
        /*01d4*/ 	.word	0x000000ff
        /*01d8*/ 	.word	0x00000000
        /*01dc*/ 	.short	0x010a
        /*01de*/ 	.byte	0x0e
	.zero		1


	//----- nvinfo : EIATTR_NUM_MBARRIERS
	.align		4
.L_56:
        /*01e0*/ 	.byte	0x03, 0x38
        /*01e2*/ 	.short	0x0002


	//----- nvinfo : EIATTR_EXIT_INSTR_OFFSETS
	.align		4
        /*01e4*/ 	.byte	0x04, 0x1c
        /*01e6*/ 	.short	(.L_58 - .L_57)


	//   ....[0]....
.L_57:
        /*01e8*/ 	.word	0x00003e80


	//----- nvinfo : EIATTR_REQNTID
	.align		4
.L_58:
        /*01ec*/ 	.byte	0x04, 0x10
        /*01ee*/ 	.short	(.L_60 - .L_59)
.L_59:
        /*01f0*/ 	.word	0x00000080
        /*01f4*/ 	.word	0x00000001
        /*01f8*/ 	.word	0x00000001


	//----- nvinfo : EIATTR_CRS_STACK_SIZE
	.align		4
.L_60:
        /*01fc*/ 	.byte	0x04, 0x1e
        /*01fe*/ 	.short	(.L_62 - .L_61)
.L_61:
        /*0200*/ 	.word	0x00000000


	//----- nvinfo : EIATTR_CBANK_PARAM_SIZE
	.align		4
.L_62:
        /*0204*/ 	.byte	0x03, 0x19
        /*0206*/ 	.short	0x0050


	//----- nvinfo : EIATTR_PARAM_CBANK
	.align		4
        /*0208*/ 	.byte	0x04, 0x0a
        /*020a*/ 	.short	(.L_64 - .L_63)
	.align		4
.L_63:
        /*020c*/ 	.word	index@(.nv.constant0.matmul_kernel)
        /*0210*/ 	.short	0x0380
        /*0212*/ 	.short	0x0050


	//----- nvinfo : EIATTR_SW_WAR
	.align		4
.L_64:
        /*0214*/ 	.byte	0x04, 0x36
        /*0216*/ 	.short	(.L_66 - .L_65)
.L_65:
        /*0218*/ 	.word	0x00000008
.L_66:


//--------------------- .nv.compat                --------------------------
	.section	.nv.compat,"",@"SHT_CUDA_COMPAT_INFO"
	.align	4
        /*0000*/ 	.byte	0x02, 0x02, 0x02, 0x00, 0x02, 0x05, 0x05, 0x00, 0x02, 0x03, 0x00, 0x00, 0x02, 0x06, 0x01, 0x00


//--------------------- .nv.callgraph             --------------------------
	.section	.nv.callgraph,"",@"SHT_CUDA_CALLGRAPH"
	.align	4
	.sectionentsize	8
	.align		4
        /*0000*/ 	.word	0x00000000
	.align		4
        /*0004*/ 	.word	0xffffffff
	.align		4
        /*0008*/ 	.word	0x00000000
	.align		4
        /*000c*/ 	.word	0xfffffffe
	.align		4
        /*0010*/ 	.word	0x00000000
	.align		4
        /*0014*/ 	.word	0xfffffffd
	.align		4
        /*0018*/ 	.word	0x00000000
	.align		4
        /*001c*/ 	.word	0xfffffffc


//--------------------- .text.matmul_kernel       --------------------------
	.section	.text.matmul_kernel,"ax",@progbits
	.align	128
        .global         matmul_kernel
        .type           matmul_kernel,@function
        .size           matmul_kernel,(.L_x_20 - matmul_kernel)
        .other          matmul_kernel,@"STO_CUDA_ENTRY STV_DEFAULT"
matmul_kernel:
.text.matmul_kernel:
[----:B------:R-:W0:Y:S01]  /*0000*/  LDC R1, c[0x0][0x37c] ;  /* 0x0000df00ff017b82 */ /* 0x000e220000000800 */
[----:B------:R-:W1:Y:S01]  /*0010*/  S2R R20, SR_TID.X ;  /* 0x0000000000147919 */ /* 0x000e620000002100 */
[----:B------:R-:W2:Y:S01]  /*0020*/  LDCU.64 UR28, c[0x0][0x358] ;  /* 0x00006b00ff1c77ac */ /* 0x000ea20008000a00 */
[----:B-1----:R-:W-:-:S13]  /*0030*/  ISETP.GE.U32.AND P0, PT, R20, 0x20, PT ;  /* 0x000000201400780c */ /* 0x002fda0003f06070 */
[----:B------:R-:W-:Y:S02]  /*0040*/  VOTEU.ANY UP0, P0 ;  /* 0x0000000000ff7886 */ /* 0x000fe40000000100 */
[----:B0-2---:R-:W-:Y:S05]  /*0050*/  BRA.U UP0, `(.L_x_0) ;  /* 0x0000000100b47547 */ /* 0x005fea000b800000 */
[----:B------:R-:W0:Y:S01]  /*0060*/  S2UR UR6, SR_CgaCtaId ;  /* 0x00000000000679c3 */ /* 0x000e220000008800 */
[----:B------:R-:W-:Y:S01]  /*0070*/  NOP ;  /* 0x0000000000007918 */ /* 0x000fe20000000000 */
[----:B------:R-:W-:Y:S02]  /*0080*/  UMOV UR4, 0x40 ;  /* 0x0000004000047882 */ /* 0x000fe40000000000 */
[----:B0-----:R-:W-:-:S09]  /*0090*/  ULEA UR4, UR6, UR4, 0x18 ;  /* 0x0000000406047291 */ /* 0x001fd2000f8ec0ff */
[----:B------:R-:W0:Y:S01]  /*00a0*/  LDS.U8 R0, [UR4] ;  /* 0x00000004ff007984 */ /* 0x000e220008000000 */
[----:B------:R-:W-:Y:S02]  /*00b0*/  UMOV UR4, 0x400 ;  /* 0x0000040000047882 */ /* 0x000fe40000000000 */
[----:B------:R-:W-:Y:S01]  /*00c0*/  ULEA UR4, UR6, UR4, 0x18 ;  /* 0x0000000406047291 */ /* 0x000fe2000f8ec0ff */
[----:B0-----:R-:W-:-:S13]  /*00d0*/  ISETP.NE.AND P0, PT, R0, RZ, PT ;  /* 0x000000ff0000720c */ /* 0x001fda0003f05270 */
[----:B------:R-:W-:Y:S05]  /*00e0*/  @P0 BRA `(.L_x_1) ;  /* 0x0000000000780947 */ /* 0x000fea0003800000 */
[----:B------:R-:W-:-:S13]  /*00f0*/  ELECT P0, URZ, PT ;  /* 0x0000000000ff782f */ /* 0x000fda0003800000 */
[----:B------:R-:W-:Y:S05]  /*0100*/  @!P0 BRA `(.L_x_2) ;  /* 0x0000000000808947 */ /* 0x000fea0003800000 */
[----:B------:R-:W-:Y:S01]  /*0110*/  UMOV UR5, 0x1 ;  /* 0x0000000100057882 */ /* 0x000fe20000000000 */
[----:B------:R-:W-:-:S04]  /*0120*/  IMAD.MOV.U32 R4, RZ, RZ, 0x1 ;  /* 0x00000001ff047424 */ /* 0x000fc800078e00ff */
[----:B------:R-:W-:Y:S04]  /*0130*/  DEPBAR.LE SB0, 0x36 ;  /* 0x00008d800000791a */ /* 0x000fe80000000000 */
[----:B------:R-:W0:Y:S02]  /*0140*/  UTCATOMSWS.FIND_AND_SET.ALIGN UP1, UR5, UR5 ;  /* 0x00000005000575e3 */ /* 0x000e240008020800 */
[----:B0-----:R-:W-:-:S04]  /*0150*/  PLOP3.LUT P0, PT, PT, PT, UP1, 0x80, 0x8 ;  /* 0x000000000008781c */ /* 0x001fc80003f0f018 */
[----:B------:R-:W-:-:S04]  /*0160*/  SEL R0, RZ, 0xffffffff, !P0 ;  /* 0xffffffffff007807 */ /* 0x000fc80004000000 */
[----:B------:R-:W-:Y:S01]  /*0170*/  ISETP.NE.AND P0, PT, R0, RZ, PT ;  /* 0x000000ff0000720c */ /* 0x000fe20003f05270 */
[----:B------:R-:W-:-:S12]  /*0180*/  IMAD.U32 R0, RZ, RZ, UR5 ;  /* 0x00000005ff007e24 */ /* 0x000fd8000f8e00ff */
[----:B------:R-:W-:Y:S05]  /*0190*/  @P0 BRA `(.L_x_3) ;  /* 0x0000000000240947 */ /* 0x000fea0003800000 */
.L_x_4:
[----:B------:R-:W-:Y:S05]  /*01a0*/  NANOSLEEP 0x64 ;  /* 0x000000640000795d */ /* 0x000fea0003800000 */
[----:B------:R-:W-:-:S05]  /*01b0*/  UMOV UR5, 0x1 ;  /* 0x0000000100057882 */ /* 0x000fca0000000000 */
[----:B------:R-:W-:Y:S04]  /*01c0*/  DEPBAR.LE SB0, 0x36 ;  /* 0x00008d800000791a */ /* 0x000fe80000000000 */
[----:B------:R-:W0:Y:S02]  /*01d0*/  UTCATOMSWS.FIND_AND_SET.ALIGN UP1, UR5, UR5 ;  /* 0x00000005000575e3 */ /* 0x000e240008020800 */
[----:B0-----:R-:W-:-:S04]  /*01e0*/  PLOP3.LUT P0, PT, PT, PT, UP1, 0x80, 0x8 ;  /* 0x000000000008781c */ /* 0x001fc80003f0f018 */
[----:B------:R-:W-:-:S04]  /*01f0*/  SEL R0, RZ, 0xffffffff, !P0 ;  /* 0xffffffffff007807 */ /* 0x000fc80004000000 */
[----:B------:R-:W-:Y:S01]  /*0200*/  ISETP.NE.AND P0, PT, R0, RZ, PT ;  /* 0x000000ff0000720c */ /* 0x000fe20003f05270 */
[----:B------:R-:W-:-:S12]  /*0210*/  IMAD.U32 R0, RZ, RZ, UR5 ;  /* 0x00000005ff007e24 */ /* 0x000fd8000f8e00ff */
[----:B------:R-:W-:Y:S05]  /*0220*/  @!P0 BRA `(.L_x_4) ;  /* 0xfffffffc00dc8947 */ /* 0x000fea000383ffff */
.L_x_3:
[----:B------:R-:W-:Y:S01]  /*0230*/  VIADD R3, R0, 0x10 ;  /* 0x0000001000037836 */ /* 0x000fe20000000000 */
[----:B------:R-:W-:Y:S01]  /*0240*/  UMOV UR5, 0x50 ;  /* 0x0000005000057882 */ /* 0x000fe20000000000 */
[----:B------:R-:W-:Y:S01]  /*0250*/  SHF.L.U32 R2, R4, R0, RZ ;  /* 0x0000000004027219 */ /* 0x000fe200000006ff */
[----:B------:R-:W-:Y:S01]  /*0260*/  ULEA UR5, UR6, UR5, 0x18 ;  /* 0x0000000506057291 */ /* 0x000fe2000f8ec0ff */
[----:B------:R-:W-:Y:S01]  /*0270*/  IMAD.SHL.U32 R0, R0, 0x20, RZ ;  /* 0x0000002000007824 */ /* 0x000fe200078e00ff */
[----:B------:R-:W-:-:S04]  /*0280*/  SHF.L.U32 R3, R4, R3, RZ ;  /* 0x0000000304037219 */ /* 0x000fc800000006ff */
[----:B------:R-:W-:-:S05]  /*0290*/  LOP3.LUT R2, R3, R2, RZ, 0xfc, !PT ;  /* 0x0000000203027212 */ /* 0x000fca00078efcff */
[----:B------:R0:W-:Y:S04]  /*02a0*/  ATOMS.OR RZ, [UR5], R2 ;  /* 0x00000002ffff798c */ /* 0x0001e8000b000005 */
[----:B------:R0:W-:Y:S01]  /*02b0*/  STS [UR4], R0 ;  /* 0x00000000ff007988 */ /* 0x0001e20008000804 */
[----:B------:R-:W-:Y:S05]  /*02c0*/  BRA `(.L_x_2) ;  /* 0x0000000000107947 */ /* 0x000fea0003800000 */
.L_x_1:
[----:B------:R-:W-:Y:S01]  /*02d0*/  IMAD.MOV.U32 R0, RZ, RZ, -0x1 ;  /* 0xffffffffff007424 */ /* 0x000fe200078e00ff */
[----:B------:R-:W-:-:S04]  /*02e0*/  MOV R2, 0x310 ;  /* 0x0000031000027802 */ /* 0x000fc80000000f00 */
[----:B------:R0:W-:Y:S03]  /*02f0*/  STS [UR4], R0 ;  /* 0x00000000ff007988 */ /* 0x0001e60008000804 */
[----:B0-----:R-:W-:Y:S05]  /*0300*/  CALL.REL.NOINC `($__internal_1_$__cuda_sm10x_tcgen05_guardrail_trap_phase_invalid_during_alloc) ;  /* 0x0000003c00047944 */ /* 0x001fea0003c00000 */
.L_x_2:
[----:B------:R-:W-:Y:S05]  /*0310*/  WARPSYNC.ALL ;  /* 0x0000000000007948 */ /* 0x000fea0003800000 */
[----:B------:R-:W-:Y:S01]  /*0320*/  NOP ;  /* 0x0000000000007918 */ /* 0x000fe20000000000 */
.L_x_0:
[----:B------:R-:W1:Y:S08]  /*0330*/  LDC.64 R12, c[0x0][0x398] ;  /* 0x0000e600ff0c7b82 */ /* 0x000e700000000a00 */
[----:B------:R-:W2:Y:S02]  /*0340*/  S2UR UR5, SR_CgaSize ;  /* 0x00000000000579c3 */ /* 0x000ea40000008a00 */
[----:B--2---:R-:W-:-:S12]  /*0350*/  UIMAD UR5, UR5, -0xa0, URZ ;  /* 0xffffff60050578a4 */ /* 0x004fd8000f8e02ff */
[----:B------:R-:W2:Y:S01]  /*0360*/  LDCU UR5, c[0x0][UR5+0x2b0] ;  /* 0x00005600050577ac */ /* 0x000ea20008000800 */
[----:B------:R-:W3:Y:S01]  /*0370*/  LDCU.128 UR12, c[0x0][0x3a0] ;  /* 0x00007400ff0c77ac */ /* 0x000ee20008000c00 */
[----:B------:R-:W4:Y:S01]  /*0380*/  S2UR UR4, SR_CTAID.X ;  /* 0x00000000000479c3 */ /* 0x000f220000002500 */
[----:B---3--:R-:W-:Y:S01]  /*0390*/  UIADD3 UR30, UPT, UPT, UR12, 0x1f, URZ ;  /* 0x0000001f0c1e7890 */ /* 0x008fe2000fffe0ff */
[----:B01----:R-:W-:-:S03]  /*03a0*/  VIADD R0, R13, 0x3f ;  /* 0x0000003f0d007836 */ /* 0x003fc60000000000 */
[----:B------:R-:W-:Y:S02]  /*03b0*/  UISETP.GT.AND UP1, UPT, UR30, 0x1f, UPT ;  /* 0x0000001f1e00788c */ /* 0x000fe4000bf24270 */
[----:B------:R-:W-:Y:S02]  /*03c0*/  SHF.R.S32.HI R3, RZ, 0x1f, R0 ;  /* 0x0000001fff037819 */ /* 0x000fe40000011400 */
[----:B----4-:R-:W-:Y:S01]  /*03d0*/  I2FP.F32.U32 R5, UR4 ;  /* 0x0000000400057c45 */ /* 0x010fe20008201000 */
[----:B------:R-:W0:Y:S01]  /*03e0*/  S2UR UR4, SR_CgaCtaId ;  /* 0x00000000000479c3 */ /* 0x000e220000008800 */
[----:B------:R-:W-:-:S07]  /*03f0*/  LEA.HI R3, R3, R0, RZ, 0x6 ;  /* 0x0000000003037211 */ /* 0x000fce00078f30ff */
[----:B------:R-:W-:Y:S01]  /*0400*/  BAR.SYNC.DEFER_BLOCKING 0x0 ;  /* 0x0000000000007b1d */ /* 0x000fe20000010000 */
[----:B------:R-:W-:Y:S01]  /*0410*/  PLOP3.LUT P3, PT, PT, PT, UP1, 0x80, 0x8 ;  /* 0x000000000008781c */ /* 0x000fe20003f6f018 */
[----:B--2---:R-:W-:Y:S01]  /*0420*/  FMUL R5, R5, UR5 ;  /* 0x0000000505057c20 */ /* 0x004fe20008400000 */
[----:B------:R-:W-:-:S05]  /*0430*/  SHF.R.S32.HI R3, RZ, 0x6, R3 ;  /* 0x00000006ff037819 */ /* 0x000fca0000011403 */
[----:B------:R-:W-:Y:S01]  /*0440*/  IMAD.SHL.U32 R4, R3, 0x8, RZ ;  /* 0x0000000803047824 */ /* 0x000fe200078e00ff */
[----:B------:R-:W-:Y:S04]  /*0450*/  F2I.U32.TRUNC.NTZ R5, R5 ;  /* 0x0000000500057305 */ /* 0x000fe8000020f000 */
[----:B------:R-:W-:-:S04]  /*0460*/  IABS R7, R4 ;  /* 0x0000000400077213 */ /* 0x000fc80000000000 */
[----:B------:R-:W1:Y:S08]  /*0470*/  I2F.RP R0, R7 ;  /* 0x0000000700007306 */ /* 0x000e700000209400 */
[----:B-1----:R-:W1:Y:S02]  /*0480*/  MUFU.RCP R0, R0 ;  /* 0x0000000000007308 */ /* 0x002e640000001000 */
[----:B-1----:R-:W-:Y:S01]  /*0490*/  VIADD R2, R0, 0xffffffe ;  /* 0x0ffffffe00027836 */ /* 0x002fe20000000000 */
[----:B------:R-:W-:-:S05]  /*04a0*/  IABS R0, R5 ;  /* 0x0000000500007213 */ /* 0x000fca0000000000 */
[----:B------:R1:W2:Y:S02]  /*04b0*/  F2I.FTZ.U32.TRUNC.NTZ R3, R2 ;  /* 0x0000000200037305 */ /* 0x0002a4000021f000 */
[----:B-1----:R-:W-:Y:S02]  /*04c0*/  IMAD.MOV.U32 R2, RZ, RZ, RZ ;  /* 0x000000ffff027224 */ /* 0x002fe400078e00ff */
[----:B--2---:R-:W-:-:S04]  /*04d0*/  IMAD.MOV R6, RZ, RZ, -R3 ;  /* 0x000000ffff067224 */ /* 0x004fc800078e0a03 */
[----:B------:R-:W-:Y:S01]  /*04e0*/  IMAD R9, R6, R7, RZ ;  /* 0x0000000706097224 */ /* 0x000fe200078e02ff */
[----:B------:R-:W-:-:S03]  /*04f0*/  IABS R6, R4 ;  /* 0x0000000400067213 */ /* 0x000fc60000000000 */
[----:B------:R-:W-:-:S04]  /*0500*/  IMAD.HI.U32 R3, R3, R9, R2 ;  /* 0x0000000903037227 */ /* 0x000fc800078e0002 */
[----:B------:R-:W-:Y:S02]  /*0510*/  IMAD.MOV R2, RZ, RZ, -R6 ;  /* 0x000000ffff027224 */ /* 0x000fe400078e0a06 */
[----:B------:R-:W-:-:S04]  /*0520*/  IMAD.HI.U32 R3, R3, R0, RZ ;  /* 0x0000000003037227 */ /* 0x000fc800078e00ff */
[----:B------:R-:W-:-:S05]  /*0530*/  IMAD R0, R3, R2, R0 ;  /* 0x0000000203007224 */ /* 0x000fca00078e0200 */
[----:B------:R-:W-:-:S13]  /*0540*/  ISETP.GT.U32.AND P1, PT, R7, R0, PT ;  /* 0x000000000700720c */ /* 0x000fda0003f24070 */
[----:B------:R-:W-:Y:S02]  /*0550*/  @!P1 IMAD.IADD R0, R0, 0x1, -R7 ;  /* 0x0000000100009824 */ /* 0x000fe400078e0a07 */
[----:B------:R-:W-:Y:S01]  /*0560*/  @!P1 VIADD R3, R3, 0x1 ;  /* 0x0000000103039836 */ /* 0x000fe20000000000 */
[----:B------:R-:W-:Y:S02]  /*0570*/  ISETP.NE.AND P1, PT, R4, RZ, PT ;  /* 0x000000ff0400720c */ /* 0x000fe40003f25270 */
[----:B------:R-:W-:Y:S02]  /*0580*/  ISETP.GE.U32.AND P0, PT, R0, R7, PT ;  /* 0x000000070000720c */ /* 0x000fe40003f06070 */
[----:B------:R-:W-:-:S04]  /*0590*/  LOP3.LUT R0, R5, R4, RZ, 0x3c, !PT ;  /* 0x0000000405007212 */ /* 0x000fc800078e3cff */
[----:B------:R-:W-:Y:S01]  /*05a0*/  ISETP.GE.AND P2, PT, R0, RZ, PT ;  /* 0x000000ff0000720c */ /* 0x000fe20003f46270 */
[----:B------:R-:W-:-:S06]  /*05b0*/  VIADD R0, R12, 0x3f ;  /* 0x0000003f0c007836 */ /* 0x000fcc0000000000 */
[----:B------:R-:W-:-:S04]  /*05c0*/  @P0 VIADD R3, R3, 0x1 ;  /* 0x0000000103030836 */ /* 0x000fc80000000000 */
[----:B------:R-:W-:Y:S01]  /*05d0*/  IMAD.MOV.U32 R2, RZ, RZ, R3 ;  /* 0x000000ffff027224 */ /* 0x000fe200078e0003 */
[----:B------:R-:W-:-:S03]  /*05e0*/  SHF.R.S32.HI R3, RZ, 0x1f, R0 ;  /* 0x0000001fff037819 */ /* 0x000fc60000011400 */
[----:B------:R-:W-:Y:S01]  /*05f0*/  @!P2 IMAD.MOV R2, RZ, RZ, -R2 ;  /* 0x000000ffff02a224 */ /* 0x000fe200078e0a02 */
[----:B------:R-:W-:Y:S02]  /*0600*/  @!P1 LOP3.LUT R2, RZ, R4, RZ, 0x33, !PT ;  /* 0x00000004ff029212 */ /* 0x000fe400078e33ff */
[----:B------:R-:W-:-:S03]  /*0610*/  LEA.HI R3, R3, R0, RZ, 0x6 ;  /* 0x0000000003037211 */ /* 0x000fc600078f30ff */
[----:B------:R-:W-:Y:S02]  /*0620*/  IMAD.SHL.U32 R8, R2, 0x8, RZ ;  /* 0x0000000802087824 */ /* 0x000fe400078e00ff */
[----:B------:R-:W-:-:S03]  /*0630*/  IMAD.MOV R2, RZ, RZ, -R2 ;  /* 0x000000ffff027224 */ /* 0x000fc600078e0a02 */
[----:B------:R-:W-:Y:S01]  /*0640*/  LEA.HI.SX32 R3, R3, -R8, 0x1a ;  /* 0x8000000803037211 */ /* 0x000fe200078fd2ff */
[----:B------:R-:W-:-:S03]  /*0650*/  IMAD R10, R4, R2, R5 ;  /* 0x00000002040a7224 */ /* 0x000fc600078e0205 */
[----:B------:R-:W-:Y:S02]  /*0660*/  VIMNMX R11, PT, PT, R3, 0x8, PT ;  /* 0x00000008030b7848 */ /* 0x000fe40003fe0100 */
[----:B------:R-:W-:Y:S02]  /*0670*/  IABS R7, R10 ;  /* 0x0000000a00077213 */ /* 0x000fe40000000000 */
[-C--:B------:R-:W-:Y:S02]  /*0680*/  IABS R9, R11.reuse ;  /* 0x0000000b00097213 */ /* 0x080fe40000000000 */
[----:B------:R-:W-:Y:S02]  /*0690*/  IABS R4, R11 ;  /* 0x0000000b00047213 */ /* 0x000fe40000000000 */
[----:B------:R-:W1:Y:S08]  /*06a0*/  I2F.RP R0, R9 ;  /* 0x0000000900007306 */ /* 0x000e700000209400 */
[----:B-1----:R-:W1:Y:S02]  /*06b0*/  MUFU.RCP R0, R0 ;  /* 0x0000000000007308 */ /* 0x002e640000001000 */
[----:B-1----:R-:W-:-:S02]  /*06c0*/  VIADD R3, R0, 0xffffffe ;  /* 0x0ffffffe00037836 */ /* 0x002fc40000000000 */
[----:B------:R-:W-:Y:S01]  /*06d0*/  IMAD.MOV R0, RZ, RZ, -R4 ;  /* 0x000000ffff007224 */ /* 0x000fe200078e0a04 */
[----:B------:R-:W-:-:S03]  /*06e0*/  IABS R4, R13 ;  /* 0x0000000d00047213 */ /* 0x000fc60000000000 */
[----:B------:R-:W1:Y:S02]  /*06f0*/  F2I.FTZ.U32.TRUNC.NTZ R3, R3 ;  /* 0x0000000300037305 */ /* 0x000e64000021f000 */
[----:B-1----:R-:W-:-:S04]  /*0700*/  IMAD.MOV R6, RZ, RZ, -R3 ;  /* 0x000000ffff067224 */ /* 0x002fc800078e0a03 */
[----:B------:R-:W-:Y:S01]  /*0710*/  IMAD.MOV.U32 R2, RZ, RZ, R6 ;  /* 0x000000ffff027224 */ /* 0x000fe200078e0006 */
[----:B------:R-:W-:-:S03]  /*0720*/  IABS R6, R12 ;  /* 0x0000000c00067213 */ /* 0x000fc60000000000 */
[----:B------:R-:W-:Y:S02]  /*0730*/  IMAD R5, R2, R9, RZ ;  /* 0x0000000902057224 */ /* 0x000fe400078e02ff */
[----:B------:R-:W-:-:S04]  /*0740*/  IMAD.MOV.U32 R2, RZ, RZ, RZ ;  /* 0x000000ffff027224 */ /* 0x000fc800078e00ff */
[----:B------:R-:W-:Y:S02]  /*0750*/  IMAD.HI.U32 R2, R3, R5, R2 ;  /* 0x0000000503027227 */ /* 0x000fe400078e0002 */
[----:B------:R-:W1:Y:S01]  /*0760*/  I2F.RP R3, R6 ;  /* 0x0000000600037306 */ /* 0x000e620000209400 */
[----:B------:R-:W2:Y:S03]  /*0770*/  S2R R5, SR_CgaCtaId ;  /* 0x0000000000057919 */ /* 0x000ea60000008800 */
[----:B------:R-:W-:-:S04]  /*0780*/  IMAD.HI.U32 R2, R2, R7, RZ ;  /* 0x0000000702027227 */ /* 0x000fc800078e00ff */
[----:B------:R-:W-:Y:S02]  /*0790*/  IMAD R0, R2, R0, R7 ;  /* 0x0000000002007224 */ /* 0x000fe400078e0207 */
[----:B------:R-:W3:Y:S03]  /*07a0*/  I2F.RP R7, R4 ;  /* 0x0000000400077306 */ /* 0x000ee60000209400 */
[----:B------:R-:W-:-:S05]  /*07b0*/  ISETP.GT.U32.AND P1, PT, R9, R0, PT ;  /* 0x000000000900720c */ /* 0x000fca0003f24070 */
[----:B-1----:R-:W1:Y:S08]  /*07c0*/  MUFU.RCP R3, R3 ;  /* 0x0000000300037308 */ /* 0x002e700000001000 */
[----:B------:R-:W-:Y:S01]  /*07d0*/  @!P1 IMAD.IADD R0, R0, 0x1, -R9 ;  /* 0x0000000100009824 */ /* 0x000fe200078e0a09 */
[----:B---3--:R-:W3:Y:S01]  /*07e0*/  MUFU.RCP R7, R7 ;  /* 0x0000000700077308 */ /* 0x008ee20000001000 */
[----:B------:R-:W-:Y:S01]  /*07f0*/  @!P1 VIADD R2, R2, 0x1 ;  /* 0x0000000102029836 */ /* 0x000fe20000000000 */
[----:B------:R-:W-:-:S02]  /*0800*/  ISETP.NE.AND P1, PT, R11, RZ, PT ;  /* 0x000000ff0b00720c */ /* 0x000fc40003f25270 */
[----:B------:R-:W-:Y:S02]  /*0810*/  ISETP.GE.U32.AND P0, PT, R0, R9, PT ;  /* 0x000000090000720c */ /* 0x000fe40003f06070 */
[----:B------:R-:W-:Y:S01]  /*0820*/  LOP3.LUT R0, R10, R11, RZ, 0x3c, !PT ;  /* 0x0000000b0a007212 */ /* 0x000fe200078e3cff */
[----:B-1----:R-:W-:-:S03]  /*0830*/  VIADD R3, R3, 0xffffffe ;  /* 0x0ffffffe03037836 */ /* 0x002fc60000000000 */
[----:B------:R-:W-:Y:S02]  /*0840*/  ISETP.GE.AND P2, PT, R0, RZ, PT ;  /* 0x000000ff0000720c */ /* 0x000fe40003f46270 */
[----:B------:R-:W-:Y:S01]  /*0850*/  MOV R0, 0x400 ;  /* 0x0000040000007802 */ /* 0x000fe20000000f00 */
[----:B------:R1:W4:Y:S03]  /*0860*/  F2I.FTZ.U32.TRUNC.NTZ R9, R3 ;  /* 0x0000000300097305 */ /* 0x000326000021f000 */
[----:B------:R-:W-:Y:S01]  /*0870*/  R2UR UR16, R0 ;  /* 0x00000000001072ca */ /* 0x000fe200000e0000 */
[----:B------:R-:W-:Y:S02]  /*0880*/  @P0 VIADD R2, R2, 0x1 ;  /* 0x0000000102020836 */ /* 0x000fe40000000000 */
[----:B---3--:R-:W-:Y:S02]  /*0890*/  VIADD R7, R7, 0xffffffe ;  /* 0x0ffffffe07077836 */ /* 0x008fe40000000000 */
[----:B------:R-:W-:Y:S01]  /*08a0*/  IMAD.MOV.U32 R14, RZ, RZ, R2 ;  /* 0x000000ffff0e7224 */ /* 0x000fe200078e0002 */
[----:B------:R-:W-:-:S02]  /*08b0*/  SHF.R.U32.HI R2, RZ, 0x5, R20 ;  /* 0x00000005ff027819 */ /* 0x000fc40000011614 */
[----:B-1----:R-:W-:Y:S01]  /*08c0*/  LOP3.LUT R3, R20, 0x3f, RZ, 0xc0, !PT ;  /* 0x0000003f14037812 */ /* 0x002fe200078ec0ff */
[----:B------:R-:W-:Y:S01]  /*08d0*/  @!P2 IMAD.MOV R14, RZ, RZ, -R14 ;  /* 0x000000ffff0ea224 */ /* 0x000fe200078e0a0e */
[----:B------:R-:W-:Y:S02]  /*08e0*/  @!P1 LOP3.LUT R14, RZ, R11, RZ, 0x33, !PT ;  /* 0x0000000bff0e9212 */ /* 0x000fe400078e33ff */
[----:B------:R-:W-:Y:S01]  /*08f0*/  R2UR UR7, R2 ;  /* 0x00000000020772ca */ /* 0x000fe200000e0000 */
[----:B0-----:R-:W-:Y:S01]  /*0900*/  ULEA UR16, UR4, UR16, 0x18 ;  /* 0x0000001004107291 */ /* 0x001fe2000f8ec0ff */
[----:B----4-:R-:W-:Y:S02]  /*0910*/  IMAD.MOV R15, RZ, RZ, -R9 ;  /* 0x000000ffff0f7224 */ /* 0x010fe400078e0a09 */
[----:B------:R-:W-:-:S04]  /*0920*/  IMAD.MOV R0, RZ, RZ, -R14 ;  /* 0x000000ffff007224 */ /* 0x000fc800078e0a0e */
[----:B------:R-:W-:Y:S02]  /*0930*/  IMAD R0, R11, R0, R10 ;  /* 0x000000000b007224 */ /* 0x000fe400078e020a */
[----:B------:R-:W0:Y:S01]  /*0940*/  LDS R18, [UR16] ;  /* 0x00000010ff127984 */ /* 0x000e220008000800 */
[----:B------:R2:W1:Y:S01]  /*0950*/  F2I.FTZ.U32.TRUNC.NTZ R11, R7 ;  /* 0x00000007000b7305 */ /* 0x000462000021f000 */
[----:B------:R-:W-:Y:S02]  /*0960*/  IMAD.IADD R0, R8, 0x1, R0 ;  /* 0x0000000108007824 */ /* 0x000fe400078e0200 */
[----:B------:R-:W-:Y:S02]  /*0970*/  IMAD.MOV.U32 R8, RZ, RZ, RZ ;  /* 0x000000ffff087224 */ /* 0x000fe400078e00ff */
[----:B------:R-:W-:Y:S01]  /*0980*/  IMAD R2, R0, 0x40, R3 ;  /* 0x0000004000027824 */ /* 0x000fe200078e0203 */
[----:B------:R-:W-:Y:S01]  /*0990*/  SHF.R.U32.HI R0, RZ, 0x6, R20 ;  /* 0x00000006ff007819 */ /* 0x000fe20000011614 */
[----:B------:R-:W-:Y:S01]  /*09a0*/  IMAD R3, R15, R6, RZ ;  /* 0x000000060f037224 */ /* 0x000fe200078e02ff */
[----:B--2---:R-:W-:-:S02]  /*09b0*/  LEA R7, R5, UR7, 0x5 ;  /* 0x0000000705077c11 */ /* 0x004fc4000f8e28ff */
[----:B------:R-:W-:Y:S01]  /*09c0*/  IABS R10, R2 ;  /* 0x00000002000a7213 */ /* 0x000fe20000000000 */
[----:B------:R-:W-:Y:S01]  /*09d0*/  IMAD.HI.U32 R8, R9, R3, R8 ;  /* 0x0000000309087227 */ /* 0x000fe200078e0008 */
[----:B------:R-:W-:Y:S01]  /*09e0*/  SGXT.U32 R3, R0, 0x1 ;  /* 0x000000010003781a */ /* 0x000fe20000000000 */
[----:B------:R-:W-:Y:S01]  /*09f0*/  BAR.SYNC.DEFER_BLOCKING 0x0 ;  /* 0x0000000000007b1d */ /* 0x000fe20000010000 */
[----:B------:R-:W-:Y:S01]  /*0a00*/  ISETP.GE.AND P1, PT, R2, RZ, PT ;  /* 0x000000ff0200720c */ /* 0x000fe20003f26270 */
[----:B------:R-:W-:Y:S01]  /*0a10*/  IMAD.MOV.U32 R9, RZ, RZ, R10 ;  /* 0x000000ffff097224 */ /* 0x000fe200078e000a */
[----:B------:R-:W-:Y:S01]  /*0a20*/  LOP3.LUT R16, R3, 0x8, RZ, 0xfc, !PT ;  /* 0x0000000803107812 */ /* 0x000fe200078efcff */
[----:B------:R-:W-:Y:S02]  /*0a30*/  IMAD.SHL.U32 R0, R14, 0x40, RZ ;  /* 0x000000400e007824 */ /* 0x000fe400078e00ff */
[----:B------:R-:W-:Y:S01]  /*0a40*/  IMAD.HI.U32 R8, R8, R9, RZ ;  /* 0x0000000908087227 */ /* 0x000fe200078e00ff */
[----:B------:R-:W-:-:S03]  /*0a50*/  ISETP.LT.AND P3, PT, R16, UR12, P3 ;  /* 0x0000000c10007c0c */ /* 0x000fc60009f61270 */
[----:B------:R-:W-:Y:S01]  /*0a60*/  IMAD.MOV R10, RZ, RZ, -R8 ;  /* 0x000000ffff0a7224 */ /* 0x000fe200078e0a08 */
[----:B------:R-:W-:Y:S01]  /*0a70*/  LOP3.LUT R8, R0, 0x23, R7, 0xf8, !PT ;  /* 0x0000002300087812 */ /* 0x000fe200078ef807 */
[----:B-1----:R-:W-:Y:S02]  /*0a80*/  IMAD.MOV R15, RZ, RZ, -R11 ;  /* 0x000000ffff0f7224 */ /* 0x002fe400078e0a0b */
[----:B------:R-:W-:Y:S01]  /*0a90*/  IMAD R7, R6, R10, R9 ;  /* 0x0000000a06077224 */ /* 0x000fe200078e0209 */
[C---:B------:R-:W-:Y:S01]  /*0aa0*/  LOP3.LUT R22, R8.reuse, 0x4, RZ, 0xfc, !PT ;  /* 0x0000000408167812 */ /* 0x040fe200078efcff */
[----:B------:R-:W-:Y:S01]  /*0ab0*/  IMAD R15, R15, R4, RZ ;  /* 0x000000040f0f7224 */ /* 0x000fe200078e02ff */
[----:B------:R-:W-:Y:S01]  /*0ac0*/  LOP3.LUT R24, R8, 0x8, RZ, 0xfc, !PT ;  /* 0x0000000808187812 */ /* 0x000fe200078efcff */
[----:B------:R-:W-:Y:S01]  /*0ad0*/  IMAD.MOV.U32 R10, RZ, RZ, RZ ;  /* 0x000000ffff0a7224 */ /* 0x000fe200078e00ff */
[----:B------:R-:W-:Y:S02]  /*0ae0*/  ISETP.GT.U32.AND P0, PT, R6, R7, PT ;  /* 0x000000070600720c */ /* 0x000fe40003f04070 */
[----:B------:R-:W-:Y:S01]  /*0af0*/  IABS R17, R24 ;  /* 0x0000001800117213 */ /* 0x000fe20000000000 */
[----:B------:R-:W-:Y:S01]  /*0b00*/  IMAD.HI.U32 R10, R11, R15, R10 ;  /* 0x0000000f0b0a7227 */ /* 0x000fe200078e000a */
[----:B------:R-:W-:-:S02]  /*0b10*/  IABS R15, R22 ;  /* 0x00000016000f7213 */ /* 0x000fc40000000000 */
[----:B------:R-:W-:Y:S02]  /*0b20*/  LOP3.LUT R26, R8, 0xc, RZ, 0xfc, !PT ;  /* 0x0000000c081a7812 */ /* 0x000fe400078efcff */
[----:B0-----:R-:W-:Y:S01]  /*0b30*/  R2UR UR17, R18 ;  /* 0x00000000121172ca */ /* 0x001fe200000e0000 */
[----:B------:R-:W-:Y:S01]  /*0b40*/  IMAD.HI.U32 R9, R10, R15, RZ ;  /* 0x0000000f0a097227 */ /* 0x000fe200078e00ff */
[----:B------:R-:W-:Y:S02]  /*0b50*/  IABS R19, R26 ;  /* 0x0000001a00137213 */ /* 0x000fe40000000000 */
[C---:B------:R-:W-:Y:S01]  /*0b60*/  LOP3.LUT R28, R8.reuse, 0x10, RZ, 0xfc, !PT ;  /* 0x00000010081c7812 */ /* 0x040fe200078efcff */
[----:B------:R-:W-:Y:S01]  /*0b70*/  @!P0 IMAD.IADD R7, R7, 0x1, -R6 ;  /* 0x0000000107078824 */ /* 0x000fe200078e0a06 */
[----:B------:R-:W-:Y:S01]  /*0b80*/  LOP3.LUT R29, R8, 0x14, RZ, 0xfc, !PT ;  /* 0x00000014081d7812 */ /* 0x000fe200078efcff */
[----:B------:R-:W-:Y:S01]  /*0b90*/  IMAD.HI.U32 R11, R10, R17, RZ ;  /* 0x000000110a0b7227 */ /* 0x000fe200078e00ff */
[----:B------:R-:W-:-:S02]  /*0ba0*/  IABS R21, R28 ;  /* 0x0000001c00157213 */ /* 0x000fc40000000000 */
[----:B------:R-:W-:Y:S01]  /*0bb0*/  ISETP.GT.U32.AND P0, PT, R6, R7, PT ;  /* 0x000000070600720c */ /* 0x000fe20003f04070 */
[----:B------:R-:W-:Y:S01]  /*0bc0*/  IMAD.MOV R16, RZ, RZ, -R9 ;  /* 0x000000ffff107224 */ /* 0x000fe200078e0a09 */
[----:B------:R-:W-:Y:S01]  /*0bd0*/  IABS R23, R29 ;  /* 0x0000001d00177213 */ /* 0x000fe20000000000 */
[----:B------:R-:W-:Y:S01]  /*0be0*/  IMAD.MOV R18, RZ, RZ, -R11 ;  /* 0x000000ffff127224 */ /* 0x000fe200078e0a0b */
[----:B------:R-:W-:Y:S01]  /*0bf0*/  LOP3.LUT R30, R8, 0x1c, RZ, 0xfc, !PT ;  /* 0x0000001c081e7812 */ /* 0x000fe200078efcff */
[----:B------:R-:W-:-:S03]  /*0c00*/  IMAD.HI.U32 R9, R10, R19, RZ ;  /* 0x000000130a097227 */ /* 0x000fc600078e00ff */
[----:B------:R-:W-:Y:S01]  /*0c10*/  IABS R27, R30 ;  /* 0x0000001e001b7213 */ /* 0x000fe20000000000 */
[C---:B------:R-:W-:Y:S01]  /*0c20*/  IMAD R11, R4.reuse, R16, R15 ;  /* 0x00000010040b7224 */ /* 0x040fe200078e020f */
[----:B------:R-:W-:Y:S01]  /*0c30*/  IABS R15, R8 ;  /* 0x00000008000f7213 */ /* 0x000fe20000000000 */
[----:B------:R-:W-:Y:S01]  /*0c40*/  IMAD R17, R4, R18, R17 ;  /* 0x0000001204117224 */ /* 0x000fe200078e0211 */
[----:B------:R-:W-:Y:S01]  /*0c50*/  LOP3.LUT R18, R8, 0x18, RZ, 0xfc, !PT ;  /* 0x0000001808127812 */ /* 0x000fe200078efcff */
[----:B------:R-:W-:Y:S01]  /*0c60*/  IMAD.MOV R9, RZ, RZ, -R9 ;  /* 0x000000ffff097224 */ /* 0x000fe200078e0a09 */
[----:B------:R-:W-:Y:S01]  /*0c70*/  ISETP.GT.U32.AND P2, PT, R4, R11, PT ;  /* 0x0000000b0400720c */ /* 0x000fe20003f44070 */
[----:B------:R-:W-:Y:S01]  /*0c80*/  IMAD.HI.U32 R14, R10, R21, RZ ;  /* 0x000000150a0e7227 */ /* 0x000fe200078e00ff */
[----:B------:R-:W-:Y:S02]  /*0c90*/  IABS R25, R18 ;  /* 0x0000001200197213 */ /* 0x000fe40000000000 */
[C---:B------:R-:W-:Y:S01]  /*0ca0*/  ISETP.GT.U32.AND P6, PT, R4.reuse, R17, PT ;  /* 0x000000110400720c */ /* 0x040fe20003fc4070 */
[----:B------:R-:W-:-:S02]  /*0cb0*/  IMAD R19, R4, R9, R19 ;  /* 0x0000000904137224 */ /* 0x000fc400078e0213 */
[----:B------:R-:W-:Y:S01]  /*0cc0*/  @!P0 IMAD.IADD R7, R7, 0x1, -R6 ;  /* 0x0000000107078824 */ /* 0x000fe200078e0a06 */
[----:B------:R-:W-:Y:S01]  /*0cd0*/  ISETP.NE.AND P0, PT, R12, RZ, PT ;  /* 0x000000ff0c00720c */ /* 0x000fe20003f05270 */
[----:B------:R-:W-:Y:S01]  /*0ce0*/  IMAD.MOV R14, RZ, RZ, -R14 ;  /* 0x000000ffff0e7224 */ /* 0x000fe200078e0a0e */
[----:B------:R-:W-:Y:S01]  /*0cf0*/  ISETP.GT.U32.AND P5, PT, R4, R19, PT ;  /* 0x000000130400720c */ /* 0x000fe20003fa4070 */
[----:B------:R-:W-:-:S04]  /*0d00*/  IMAD.HI.U32 R6, R10, R23, RZ ;  /* 0x000000170a067227 */ /* 0x000fc800078e00ff */
[----:B------:R-:W-:-:S04]  /*0d10*/  IMAD.HI.U32 R9, R10, R25, RZ ;  /* 0x000000190a097227 */ /* 0x000fc800078e00ff */
[C---:B------:R-:W-:Y:S02]  /*0d20*/  IMAD R21, R4.reuse, R14, R21 ;  /* 0x0000000e04157224 */ /* 0x040fe400078e0215 */
[----:B------:R-:W-:Y:S02]  /*0d30*/  IMAD.MOV R14, RZ, RZ, -R6 ;  /* 0x000000ffff0e7224 */ /* 0x000fe400078e0a06 */
[----:B------:R-:W-:Y:S01]  /*0d40*/  IMAD.MOV R9, RZ, RZ, -R9 ;  /* 0x000000ffff097224 */ /* 0x000fe200078e0a09 */
[----:B------:R-:W-:Y:S01]  /*0d50*/  ISETP.GT.U32.AND P4, PT, R4, R21, PT ;  /* 0x000000150400720c */ /* 0x000fe20003f84070 */
[----:B------:R-:W-:-:S04]  /*0d60*/  IMAD.HI.U32 R6, R10, R15, RZ ;  /* 0x0000000f0a067227 */ /* 0x000fc800078e00ff */
[----:B------:R-:W-:Y:S02]  /*0d70*/  IMAD.MOV.U32 R16, RZ, RZ, R7 ;  /* 0x000000ffff107224 */ /* 0x000fe400078e0007 */
[C---:B------:R-:W-:Y:S02]  /*0d80*/  IMAD R23, R4.reuse, R14, R23 ;  /* 0x0000000e04177224 */ /* 0x040fe400078e0217 */
[C---:B------:R-:W-:Y:S02]  /*0d90*/  IMAD R25, R4.reuse, R9, R25 ;  /* 0x0000000904197224 */ /* 0x040fe400078e0219 */
[--C-:B------:R-:W-:Y:S02]  /*0da0*/  @!P2 IMAD.IADD R11, R11, 0x1, -R4.reuse ;  /* 0x000000010b0ba824 */ /* 0x100fe400078e0a04 */
[----:B------:R-:W-:Y:S01]  /*0db0*/  @!P6 IMAD.IADD R17, R17, 0x1, -R4 ;  /* 0x000000011111e824 */ /* 0x000fe200078e0a04 */
[C---:B------:R-:W-:Y:S01]  /*0dc0*/  ISETP.GT.U32.AND P6, PT, R4.reuse, R23, PT ;  /* 0x000000170400720c */ /* 0x040fe20003fc4070 */
[----:B------:R-:W-:Y:S01]  /*0dd0*/  IMAD.MOV R6, RZ, RZ, -R6 ;  /* 0x000000ffff067224 */ /* 0x000fe200078e0a06 */
[C---:B------:R-:W-:Y:S01]  /*0de0*/  ISETP.GT.U32.AND P2, PT, R4.reuse, R11, PT ;  /* 0x0000000b0400720c */ /* 0x040fe20003f44070 */
[----:B------:R-:W-:Y:S01]  /*0df0*/  @!P1 IMAD.MOV R16, RZ, RZ, -R16 ;  /* 0x000000ffff109224 */ /* 0x000fe200078e0a10 */
[----:B------:R-:W-:Y:S01]  /*0e00*/  @!P0 LOP3.LUT R16, RZ, R12, RZ, 0x33, !PT ;  /* 0x0000000cff108212 */ /* 0x000fe200078e33ff */
[C---:B------:R-:W-:Y:S01]  /*0e10*/  IMAD R7, R4.reuse, R6, R15 ;  /* 0x0000000604077224 */ /* 0x040fe200078e020f */
[----:B------:R-:W-:Y:S01]  /*0e20*/  ISETP.GT.U32.AND P0, PT, R4, R25, PT ;  /* 0x000000190400720c */ /* 0x000fe20003f04070 */
[----:B------:R-:W-:Y:S01]  /*0e30*/  IMAD.HI.U32 R10, R10, R27, RZ ;  /* 0x0000001b0a0a7227 */ /* 0x000fe200078e00ff */
[----:B------:R-:W-:-:S03]  /*0e40*/  ISETP.GT.U32.AND P1, PT, R4, R17, PT ;  /* 0x000000110400720c */ /* 0x000fc60003f24070 */
[----:B------:R-:W-:Y:S01]  /*0e50*/  @!P5 IMAD.IADD R19, R19, 0x1, -R4 ;  /* 0x000000011313d824 */ /* 0x000fe200078e0a04 */
[----:B------:R-:W-:Y:S09]  /*0e60*/  BRA.U UP0, `(.L_x_5) ;  /* 0x0000000100187547 */ /* 0x000ff2000b800000 */
[----:B------:R-:W-:Y:S01]  /*0e70*/  ELECT P5, URZ, PT ;  /* 0x0000000000ff782f */ /* 0x000fe200038a0000 */
[----:B------:R-:W-:Y:S01]  /*0e80*/  IMAD.MOV.U32 R6, RZ, RZ, 0x1 ;  /* 0x00000001ff067424 */ /* 0x000fe200078e00ff */
[----:B------:R-:W-:Y:S11]  /*0e90*/  UVIRTCOUNT.DEALLOC.SMPOOL 0x80 ;  /* 0x000000800000784c */ /* 0x000ff60000000000 */
[----:B------:R-:W-:-:S04]  /*0ea0*/  @P5 MOV R12, 0x40 ;  /* 0x00000040000c5802 */ /* 0x000fc80000000f00 */
[----:B------:R-:W-:-:S05]  /*0eb0*/  @P5 LEA R5, R5, R12, 0x18 ;  /* 0x0000000c05055211 */ /* 0x000fca00078ec0ff */
[----:B------:R0:W-:Y:S02]  /*0ec0*/  @P5 STS.U8 [R5], R6 ;  /* 0x0000000605005388 */ /* 0x0001e40000000000 */
.L_x_5:
[----:B------:R-:W-:Y:S01]  /*0ed0*/  @!P4 IMAD.IADD R21, R21, 0x1, -R4 ;  /* 0x000000011515c824 */ /* 0x000fe200078e0a04 */
[C---:B------:R-:W-:Y:S01]  /*0ee0*/  ISETP.GT.U32.AND P4, PT, R4.reuse, R19, PT ;  /* 0x000000130400720c */ /* 0x040fe20003f84070 */
[----:B------:R-:W-:Y:S01]  /*0ef0*/  IMAD.MOV R10, RZ, RZ, -R10 ;  /* 0x000000ffff0a7224 */ /* 0x000fe200078e0a0a */
[C---:B------:R-:W-:Y:S01]  /*0f00*/  ISETP.GT.U32.AND P5, PT, R4.reuse, R7, PT ;  /* 0x000000070400720c */ /* 0x040fe20003fa4070 */
[--C-:B------:R-:W-:Y:S01]  /*0f10*/  @!P6 IMAD.IADD R23, R23, 0x1, -R4.reuse ;  /* 0x000000011717e824 */ /* 0x100fe200078e0a04 */
[C---:B------:R-:W-:Y:S01]  /*0f20*/  ISETP.GT.U32.AND P6, PT, R4.reuse, R21, PT ;  /* 0x000000150400720c */ /* 0x040fe20003fc4070 */
[----:B------:R-:W-:Y:S01]  /*0f30*/  IMAD R27, R4, R10, R27 ;  /* 0x0000000a041b7224 */ /* 0x000fe200078e021b */
[----:B0-----:R-:W-:Y:S01]  /*0f40*/  LOP3.LUT R5, R20, 0x1f, RZ, 0xc0, !PT ;  /* 0x0000001f14057812 */ /* 0x001fe200078ec0ff */
[--C-:B------:R-:W-:Y:S01]  /*0f50*/  @!P0 IMAD.IADD R25, R25, 0x1, -R4.reuse ;  /* 0x0000000119198824 */ /* 0x100fe200078e0a04 */
[C---:B------:R-:W-:Y:S01]  /*0f60*/  ISETP.GT.U32.AND P0, PT, R4.reuse, R23, PT ;  /* 0x000000170400720c */ /* 0x040fe20003f04070 */
[----:B------:R-:W-:Y:S01]  /*0f70*/  IMAD.U32 R39, RZ, RZ, UR14 ;  /* 0x0000000eff277e24 */ /* 0x000fe2000f8e00ff */
[----:B------:R-:W-:Y:S01]  /*0f80*/  USHF.L.U32 UR4, UR7, 0x15, URZ ;  /* 0x0000001507047899 */ /* 0x000fe200080006ff */
[----:B------:R-:W-:Y:S01]  /*0f90*/  IMAD R34, R3, UR14, RZ ;  /* 0x0000000e03227c24 */ /* 0x000fe2000f8e02ff */
[----:B------:R-:W0:Y:S01]  /*0fa0*/  LDCU.128 UR8, c[0x0][0x380] ;  /* 0x00007000ff0877ac */ /* 0x000e220008000c00 */
[--C-:B------:R-:W-:Y:S01]  /*0fb0*/  @!P4 IMAD.IADD R19, R19, 0x1, -R4.reuse ;  /* 0x000000011313c824 */ /* 0x100fe200078e0a04 */
[----:B------:R-:W-:Y:S01]  /*0fc0*/  ISETP.GT.U32.AND P4, PT, R4, R27, PT ;  /* 0x0000001b0400720c */ /* 0x000fe20003f84070 */
[--C-:B------:R-:W-:Y:S01]  /*0fd0*/  @!P5 IMAD.IADD R7, R7, 0x1, -R4.reuse ;  /* 0x000000010707d824 */ /* 0x100fe200078e0a04 */
[----:B------:R-:W-:Y:S01]  /*0fe0*/  ULOP3.LUT UR4, UR4, 0x600000, URZ, 0xc0, !UPT ;  /* 0x0060000004047892 */ /* 0x000fe2000f8ec0ff */
[----:B------:R-:W-:Y:S01]  /*0ff0*/  @!P6 IMAD.IADD R21, R21, 0x1, -R4 ;  /* 0x000000011515e824 */ /* 0x000fe200078e0a04 */
[----:B------:R-:W-:Y:S01]  /*1000*/  ISETP.GE.AND P6, PT, R8, RZ, PT ;  /* 0x000000ff0800720c */ /* 0x000fe20003fc6270 */
[----:B------:R-:W-:Y:S01]  /*1010*/  IMAD R15, R39, 0x2, R34 ;  /* 0x00000002270f7824 */ /* 0x000fe200078e0222 */
[----:B------:R-:W-:Y:S01]  /*1020*/  ISETP.GT.U32.AND P5, PT, R4, R7, PT ;  /* 0x000000070400720c */ /* 0x000fe20003fa4070 */
[--C-:B------:R-:W-:Y:S01]  /*1030*/  @!P0 IMAD.IADD R23, R23, 0x1, -R4.reuse ;  /* 0x0000000117178824 */ /* 0x100fe200078e0a04 */
[----:B------:R-:W-:Y:S01]  /*1040*/  ISETP.GE.AND P0, PT, R24, RZ, PT ;  /* 0x000000ff1800720c */ /* 0x000fe20003f06270 */
[--C-:B------:R-:W-:Y:S01]  /*1050*/  @!P2 IMAD.IADD R11, R11, 0x1, -R4.reuse ;  /* 0x000000010b0ba824 */ /* 0x100fe200078e0a04 */
[----:B------:R-:W-:Y:S01]  /*1060*/  ISETP.GT.U32.AND P2, PT, R4, R25, PT ;  /* 0x000000190400720c */ /* 0x000fe20003f44070 */
[----:B------:R-:W-:Y:S01]  /*1070*/  IMAD R9, R39, 0x2, R15 ;  /* 0x0000000227097824 */ /* 0x000fe200078e020f */
[C---:B------:R-:W-:Y:S01]  /*1080*/  LEA.HI R55, R20.reuse, 0xe, RZ, 0x1a ;  /* 0x0000000e14377811 */ /* 0x040fe200078fd0ff */
[--C-:B------:R-:W-:Y:S01]  /*1090*/  @!P4 IMAD.IADD R27, R27, 0x1, -R4.reuse ;  /* 0x000000011b1bc824 */ /* 0x100fe200078e0a04 */
[----:B------:R-:W-:Y:S01]  /*10a0*/  LEA.HI R56, R20, 0x1e, RZ, 0x1a ;  /* 0x0000001e14387811 */ /* 0x000fe200078fd0ff */
[--C-:B------:R-:W-:Y:S01]  /*10b0*/  @!P1 IMAD.IADD R17, R17, 0x1, -R4.reuse ;  /* 0x0000000111119824 */ /* 0x100fe200078e0a04 */
[----:B------:R-:W-:Y:S01]  /*10c0*/  ISETP.GE.AND P1, PT, R22, RZ, PT ;  /* 0x000000ff1600720c */ /* 0x000fe20003f26270 */
[----:B------:R-:W-:Y:S01]  /*10d0*/  IMAD R14, R39, 0x2, R9 ;  /* 0x00000002270e7824 */ /* 0x000fe200078e0209 */
[----:B------:R-:W-:Y:S01]  /*10e0*/  ISETP.GT.U32.AND P4, PT, R4, R27, PT ;  /* 0x0000001b0400720c */ /* 0x000fe20003f84070 */
[----:B------:R-:W-:Y:S01]  /*10f0*/  @!P5 IMAD.IADD R7, R7, 0x1, -R4 ;  /* 0x000000010707d824 */ /* 0x000fe200078e0a04 */
[----:B------:R-:W-:Y:S01]  /*1100*/  ISETP.GE.AND P5, PT, R18, RZ, PT ;  /* 0x000000ff1200720c */ /* 0x000fe20003fa6270 */
[----:B------:R-:W-:Y:S01]  /*1110*/  IMAD R46, R5, UR15, RZ ;  /* 0x0000000f052e7c24 */ /* 0x000fe2000f8e02ff */
[----:B------:R-:W-:Y:S01]  /*1120*/  UMOV UR5, 0x1 ;  /* 0x0000000100057882 */ /* 0x000fe20000000000 */
[----:B------:R-:W-:Y:S01]  /*1130*/  @!P6 IMAD.MOV R7, RZ, RZ, -R7 ;  /* 0x000000ffff07e224 */ /* 0x000fe200078e0a07 */
[----:B------:R-:W-:Y:S01]  /*1140*/  ISETP.GE.AND P6, PT, R30, RZ, PT ;  /* 0x000000ff1e00720c */ /* 0x000fe20003fc6270 */
[----:B------:R-:W-:-:S02]  /*1150*/  IMAD.MOV.U32 R5, RZ, RZ, R21 ;  /* 0x000000ffff057224 */ /* 0x000fc400078e0015 */
[----:B------:R-:W-:Y:S01]  /*1160*/  IMAD R21, R16, UR13, RZ ;  /* 0x0000000d10157c24 */ /* 0x000fe2000f8e02ff */
[----:B------:R-:W-:Y:S01]  /*1170*/  UIADD3 UR13, UPT, UPT, UR17, UR4, URZ ;  /* 0x00000004110d7290 */ /* 0x000fe2000fffe0ff */
[----:B------:R-:W-:Y:S01]  /*1180*/  IMAD R6, R39, 0x2, R14 ;  /* 0x0000000227067824 */ /* 0x000fe200078e020e */
[----:B------:R-:W-:Y:S01]  /*1190*/  PRMT R51, RZ, 0x7610, R51 ;  /* 0x00007610ff337816 */ /* 0x000fe20000000033 */
[--C-:B------:R-:W-:Y:S01]  /*11a0*/  @!P4 IMAD.IADD R27, R27, 0x1, -R4.reuse ;  /* 0x000000011b1bc824 */ /* 0x100fe200078e0a04 */
[----:B------:R-:W-:Y:S01]  /*11b0*/  LOP3.LUT R57, R3, 0x1c, RZ, 0xfc, !PT ;  /* 0x0000001c03397812 */ /* 0x000fe200078efcff */
[----:B------:R-:W-:Y:S01]  /*11c0*/  @!P0 IMAD.MOV R17, RZ, RZ, -R17 ;  /* 0x000000ffff118224 */ /* 0x000fe200078e0a11 */
[----:B------:R-:W-:Y:S01]  /*11d0*/  ISETP.GE.AND P0, PT, R29, RZ, PT ;  /* 0x000000ff1d00720c */ /* 0x000fe20003f06270 */
[----:B------:R-:W-:Y:S01]  /*11e0*/  @!P2 IMAD.IADD R25, R25, 0x1, -R4 ;  /* 0x000000011919a824 */ /* 0x000fe200078e0a04 */
[----:B------:R-:W-:Y:S01]  /*11f0*/  ISETP.GE.AND P2, PT, R26, RZ, PT ;  /* 0x000000ff1a00720c */ /* 0x000fe20003f46270 */
[----:B------:R-:W-:Y:S01]  /*1200*/  @!P6 IMAD.MOV R27, RZ, RZ, -R27 ;  /* 0x000000ffff1be224 */ /* 0x000fe200078e0a1b */
[----:B------:R-:W-:Y:S01]  /*1210*/  LOP3.LUT P6, RZ, R20, 0x7f, RZ, 0xc0, !PT ;  /* 0x0000007f14ff7812 */ /* 0x000fe200078cc0ff */
[C---:B------:R-:W-:Y:S01]  /*1220*/  IMAD R10, R39.reuse, 0x2, R6 ;  /* 0x00000002270a7824 */ /* 0x040fe200078e0206 */
[----:B------:R-:W-:Y:S01]  /*1230*/  STTM.16dp32bit_t0_t15.x16 tmem[UR13], RZ ;  /* 0x000000ff000079ed */ /* 0x000fe20008a0000d */
[----:B------:R-:W-:Y:S01]  /*1240*/  STTM.16dp32bit_t16_t31.x16 tmem[UR13+0x10], RZ ;  /* 0x000010ff000079ed */ /* 0x000fe20008a2000d */
[----:B------:R-:W-:Y:S01]  /*1250*/  @!P1 IMAD.MOV R11, RZ, RZ, -R11 ;  /* 0x000000ffff0b9224 */ /* 0x000fe200078e0a0b */
[----:B------:R-:W-:Y:S01]  /*1260*/  ISETP.GE.AND P1, PT, R28, RZ, PT ;  /* 0x000000ff1c00720c */ /* 0x000fe20003f26270 */
[----:B------:R-:W-:Y:S01]  /*1270*/  IMAD R12, R39, 0x2, R10 ;  /* 0x00000002270c7824 */ /* 0x000fe200078e020a */
[----:B------:R-:W1:Y:S01]  /*1280*/  FENCE.VIEW.ASYNC.T ;  /* 0x00000000000073c6 */ /* 0x000e620000000200 */
[----:B------:R-:W-:Y:S01]  /*1290*/  IMAD.SHL.U32 R8, R21, 0x2, RZ ;  /* 0x0000000215087824 */ /* 0x000fe200078e00ff */
[----:B------:R-:W-:Y:S01]  /*12a0*/  LOP3.LUT R4, RZ, R13, RZ, 0x33, !PT ;  /* 0x0000000dff047212 */ /* 0x000fe200078e33ff */
[C---:B------:R-:W-:Y:S01]  /*12b0*/  IMAD R36, R39.reuse, 0x4, R12 ;  /* 0x0000000427247824 */ /* 0x040fe200078e020c */
[----:B------:R-:W-:Y:S01]  /*12c0*/  PRMT R49, RZ, 0x7610, R49 ;  /* 0x00007610ff317816 */ /* 0x000fe20000000031 */
[----:B------:R-:W-:Y:S01]  /*12d0*/  @!P0 IMAD.MOV R23, RZ, RZ, -R23 ;  /* 0x000000ffff178224 */ /* 0x000fe200078e0a17 */
[----:B0-----:R-:W-:Y:S01]  /*12e0*/  IADD3 R50, P0, PT, R8, UR8, RZ ;  /* 0x0000000808327c10 */ /* 0x001fe2000ff1e0ff */
[----:B------:R-:W-:Y:S01]  /*12f0*/  IMAD R37, R39, 0x2, R36 ;  /* 0x0000000227257824 */ /* 0x000fe200078e0224 */
[----:B-1----:R-:W-:Y:S01]  /*1300*/  VOTEU.ALL UP2, P6 ;  /* 0x0000000000ff7886 */ /* 0x002fe20003040000 */
[----:B------:R-:W-:Y:S01]  /*1310*/  @!P2 IMAD.MOV R19, RZ, RZ, -R19 ;  /* 0x000000ffff13a224 */ /* 0x000fe200078e0a13 */
[----:B------:R-:W-:Y:S01]  /*1320*/  ISETP.NE.AND P2, PT, R13, RZ, PT ;  /* 0x000000ff0d00720c */ /* 0x000fe20003f45270 */
[----:B------:R-:W-:Y:S01]  /*1330*/  IMAD R13, R39, 0x2, R37 ;  /* 0x00000002270d7824 */ /* 0x000fe200078e0225 */
[----:B------:R-:W-:Y:S01]  /*1340*/  LEA.HI.X.SX32 R52, R21, UR9, 0x1, P0 ;  /* 0x0000000915347c11 */ /* 0x000fe200080f0eff */
[----:B------:R-:W-:Y:S01]  /*1350*/  IMAD R35, R55, UR14, RZ ;  /* 0x0000000e37237c24 */ /* 0x000fe2000f8e02ff */
[----:B------:R-:W-:-:S04]  /*1360*/  @!UP2 UIADD3 UR8, UPT, UPT, -UR5, 0x100000, URZ ;  /* 0x001000000508a890 */ /* 0x000fc8000fffe1ff */
[----:B------:R-:W-:Y:S02]  /*1370*/  @!UP2 USHF.L.U32 UR9, UR8, 0xb, URZ ;  /* 0x0000000b0809a899 */ /* 0x000fe400080006ff */
[----:B------:R-:W-:Y:S01]  /*1380*/  @!UP2 USHF.L.U32 UR8, UR8, 0x1, URZ ;  /* 0x000000010808a899 */ /* 0x000fe200080006ff */
[----:B------:R-:W-:Y:S01]  /*1390*/  IMAD R47, R56, UR14, RZ ;  /* 0x0000000e382f7c24 */ /* 0x000fe2000f8e02ff */
[----:B------:R-:W-:Y:S01]  /*13a0*/  UIADD3 UR14, UPT, UPT, UR16, 0x3000, URZ ;  /* 0x00003000100e7890 */ /* 0x000fe2000fffe0ff */
[----:B------:R-:W-:Y:S01]  /*13b0*/  @!P1 IMAD.MOV R5, RZ, RZ, -R5 ;  /* 0x000000ffff059224 */ /* 0x000fe200078e0a05 */
[----:B------:R-:W-:Y:S01]  /*13c0*/  LEA R48, P1, R46, UR10, 0x1 ;  /* 0x0000000a2e307c11 */ /* 0x000fe2000f8208ff */
[----:B------:R-:W-:Y:S01]  /*13d0*/  @!P5 IMAD.MOV R25, RZ, RZ, -R25 ;  /* 0x000000ffff19d224 */ /* 0x000fe200078e0a19 */
[C---:B------:R-:W-:Y:S01]  /*13e0*/  SEL R30, R4.reuse, R7, !P2 ;  /* 0x00000007041e7207 */ /* 0x040fe20005000000 */
[----:B------:R-:W-:Y:S01]  /*13f0*/  IMAD R38, R39, 0x2, R13 ;  /* 0x0000000227267824 */ /* 0x000fe200078e020d */
[C---:B------:R-:W-:Y:S01]  /*1400*/  SEL R31, R4.reuse, R11, !P2 ;  /* 0x0000000b041f7207 */ /* 0x040fe20005000000 */
[----:B------:R-:W-:Y:S01]  /*1410*/  VOTEU.ALL UP3, P6 ;  /* 0x0000000000ff7886 */ /* 0x000fe20003060000 */
[----:B------:R-:W-:Y:S01]  /*1420*/  BAR.SYNC.DEFER_BLOCKING 0x0 ;  /* 0x0000000000007b1d */ /* 0x000fe20000010000 */
[----:B------:R-:W-:-:S02]  /*1430*/  SEL R32, R4, R17, !P2 ;  /* 0x0000001104207207 */ /* 0x000fc40005000000 */
[C---:B------:R-:W-:Y:S02]  /*1440*/  SEL R33, R4.reuse, R19, !P2 ;  /* 0x0000001304217207 */ /* 0x040fe40005000000 */
[C---:B------:R-:W-:Y:S01]  /*1450*/  SEL R60, R4.reuse, R5, !P2 ;  /* 0x00000005043c7207 */ /* 0x040fe20005000000 */
[C---:B------:R-:W-:Y:S01]  /*1460*/  IMAD R5, R39.reuse, 0x2, R38 ;  /* 0x0000000227057824 */ /* 0x040fe200078e0226 */
[C---:B------:R-:W-:Y:S01]  /*1470*/  SEL R54, R4.reuse, R23, !P2 ;  /* 0x0000001704367207 */ /* 0x040fe20005000000 */
[----:B------:R-:W0:Y:S01]  /*1480*/  LDCU UR4, c[0x0][0x3b0] ;  /* 0x00007600ff0477ac */ /* 0x000e220008000800 */
[C---:B------:R-:W-:Y:S01]  /*1490*/  SEL R62, R4.reuse, R25, !P2 ;  /* 0x00000019043e7207 */ /* 0x040fe20005000000 */
[C---:B------:R-:W-:Y:S01]  /*14a0*/  IMAD R7, R39.reuse, 0x2, R5 ;  /* 0x0000000227077824 */ /* 0x040fe200078e0205 */
[----:B------:R-:W-:Y:S02]  /*14b0*/  SEL R63, R4, R27, !P2 ;  /* 0x0000001b043f7207 */ /* 0x000fe40005000000 */
[----:B------:R-:W-:Y:S01]  /*14c0*/  LEA.HI.X.SX32 R46, R46, UR11, 0x1, P1 ;  /* 0x0000000b2e2e7c11 */ /* 0x000fe200088f0eff */
[----:B------:R-:W-:Y:S01]  /*14d0*/  IMAD R39, R39, 0x2, R7 ;  /* 0x0000000227277824 */ /* 0x000fe200078e0207 */
[----:B------:R-:W-:-:S02]  /*14e0*/  LEA R28, P4, R10, R50, 0x1 ;  /* 0x000000320a1c7211 */ /* 0x000fc400078808ff */
[-C--:B------:R-:W-:Y:S02]  /*14f0*/  LEA R22, P0, R12, R50.reuse, 0x1 ;  /* 0x000000320c167211 */ /* 0x080fe400078008ff */
[-C--:B------:R-:W-:Y:S02]  /*1500*/  LEA R26, P2, R6, R50.reuse, 0x1 ;  /* 0x00000032061a7211 */ /* 0x080fe400078408ff */
[----:B------:R-:W-:Y:S02]  /*1510*/  LEA R24, P1, R36, R50, 0x1 ;  /* 0x0000003224187211 */ /* 0x000fe400078208ff */
[-C--:B------:R-:W-:Y:S01]  /*1520*/  LEA.HI.X.SX32 R29, R10, R52.reuse, 0x1, P4 ;  /* 0x000000340a1d7211 */ /* 0x080fe200020f0eff */
[----:B------:R-:W1:Y:S02]  /*1530*/  FENCE.VIEW.ASYNC.S ;  /* 0x00000000000073c6 */ /* 0x000e640000000000 */
[----:B-1----:R1:W2:Y:S01]  /*1540*/  @!UP3 SYNCS.EXCH.64 URZ, [UR14], UR8 ;  /* 0x000000080effb5b2 */ /* 0x0022a20008000100 */
[----:B------:R-:W-:-:S02]  /*1550*/  LEA.HI.X.SX32 R23, R12, R52, 0x1, P0 ;  /* 0x000000340c177211 */ /* 0x000fc400000f0eff */
[----:B------:R-:W-:Y:S02]  /*1560*/  LEA.HI.X.SX32 R27, R6, R52, 0x1, P2 ;  /* 0x00000034061b7211 */ /* 0x000fe400010f0eff */
[-C--:B------:R-:W-:Y:S02]  /*1570*/  LEA R18, P4, R13, R50.reuse, 0x1 ;  /* 0x000000320d127211 */ /* 0x080fe400078808ff */
[----:B------:R-:W-:Y:S02]  /*1580*/  LEA R10, P0, R38, R50, 0x1 ;  /* 0x00000032260a7211 */ /* 0x000fe400078008ff */
[----:B------:R-:W-:Y:S02]  /*1590*/  LEA.HI.X.SX32 R25, R36, R52, 0x1, P1 ;  /* 0x0000003424197211 */ /* 0x000fe400008f0eff */
[----:B------:R-:W-:Y:S02]  /*15a0*/  LEA R16, P2, R37, R50, 0x1 ;  /* 0x0000003225107211 */ /* 0x000fe400078408ff */
[----:B------:R-:W-:-:S02]  /*15b0*/  P2R R4, PR, RZ, 0x40 ;  /* 0x00000040ff047803 */ /* 0x000fc40000000000 */
[C---:B------:R-:W-:Y:S02]  /*15c0*/  LOP3.LUT R61, R3.reuse, 0x18, RZ, 0xfc, !PT ;  /* 0x00000018033d7812 */ /* 0x040fe400078efcff */
[----:B------:R-:W-:Y:S02]  /*15d0*/  LOP3.LUT R59, R3, 0x1a, RZ, 0xfc, !PT ;  /* 0x0000001a033b7812 */ /* 0x000fe400078efcff */
[----:B------:R-:W-:Y:S01]  /*15e0*/  PRMT R53, RZ, 0x7610, R53 ;  /* 0x00007610ff357816 */ /* 0x000fe20000000035 */
[----:B0-----:R-:W-:Y:S01]  /*15f0*/  IMAD R31, R31, UR4, RZ ;  /* 0x000000041f1f7c24 */ /* 0x001fe2000f8e02ff */
[----:B------:R-:W-:Y:S02]  /*1600*/  LEA R12, P1, R5, R50, 0x1 ;  /* 0x00000032050c7211 */ /* 0x000fe400078208ff */
[----:B------:R-:W-:Y:S01]  /*1610*/  PRMT R58, RZ, 0x7610, R58 ;  /* 0x00007610ff3a7816 */ /* 0x000fe2000000003a */
[----:B------:R-:W-:Y:S01]  /*1620*/  IMAD R65, R62, UR4, RZ ;  /* 0x000000043e417c24 */ /* 0x000fe2000f8e02ff */
[-C--:B------:R-:W-:Y:S01]  /*1630*/  LEA.HI.X.SX32 R19, R13, R52.reuse, 0x1, P4 ;  /* 0x000000340d137211 */ /* 0x080fe200020f0eff */
[----:B------:R-:W-:Y:S01]  /*1640*/  IMAD R63, R63, UR4, RZ ;  /* 0x000000043f3f7c24 */ /* 0x000fe2000f8e02ff */
[-C--:B------:R-:W-:Y:S01]  /*1650*/  LEA.HI.X.SX32 R11, R38, R52.reuse, 0x1, P0 ;  /* 0x00000034260b7211 */ /* 0x080fe200000f0eff */
[----:B-1----:R-:W0:Y:S01]  /*1660*/  LDCU.64 UR8, c[0x0][0x380] ;  /* 0x00007000ff0877ac */ /* 0x002e220008000a00 */
[----:B------:R-:W-:-:S02]  /*1670*/  LEA.HI.X.SX32 R17, R37, R52, 0x1, P2 ;  /* 0x0000003425117211 */ /* 0x000fc400010f0eff */
[C---:B------:R-:W-:Y:S02]  /*1680*/  LEA R44, P0, R34.reuse, R50, 0x1 ;  /* 0x00000032222c7211 */ /* 0x040fe400078008ff */
[----:B------:R-:W-:Y:S02]  /*1690*/  LEA.HI.X.SX32 R13, R5, R52, 0x1, P1 ;  /* 0x00000034050d7211 */ /* 0x000fe400008f0eff */
[-C--:B------:R-:W-:Y:S02]  /*16a0*/  LEA R4, P2, R7, R50.reuse, 0x1 ;  /* 0x0000003207047211 */ /* 0x080fe400078408ff */
[----:B------:R-:W-:Y:S02]  /*16b0*/  LEA R42, P1, R15, R50, 0x1 ;  /* 0x000000320f2a7211 */ /* 0x000fe400078208ff */
[-C--:B------:R-:W-:Y:S02]  /*16c0*/  LEA.HI.X.SX32 R45, R34, R52.reuse, 0x1, P0 ;  /* 0x00000034222d7211 */ /* 0x080fe400000f0eff */
[----:B------:R-:W-:-:S02]  /*16d0*/  LEA.HI.X.SX32 R5, R7, R52, 0x1, P2 ;  /* 0x0000003407057211 */ /* 0x000fc400010f0eff */
[----:B------:R-:W-:Y:S02]  /*16e0*/  LEA R36, P0, R35, R50, 0x1 ;  /* 0x0000003223247211 */ /* 0x000fe400078008ff */
[----:B------:R-:W-:Y:S02]  /*16f0*/  LEA.HI.X.SX32 R43, R15, R52, 0x1, P1 ;  /* 0x000000340f2b7211 */ /* 0x000fe400008f0eff */
[-C--:B------:R-:W-:Y:S02]  /*1700*/  LEA R40, P2, R9, R50.reuse, 0x1 ;  /* 0x0000003209287211 */ /* 0x080fe400078408ff */
[----:B------:R-:W-:Y:S02]  /*1710*/  LEA R34, P1, R47, R50, 0x1 ;  /* 0x000000322f227211 */ /* 0x000fe400078208ff */
[-C--:B------:R-:W-:Y:S02]  /*1720*/  LEA.HI.X.SX32 R37, R35, R52.reuse, 0x1, P0 ;  /* 0x0000003423257211 */ /* 0x080fe400000f0eff */
[----:B------:R-:W-:-:S02]  /*1730*/  LEA.HI.X.SX32 R41, R9, R52, 0x1, P2 ;  /* 0x0000003409297211 */ /* 0x000fc400010f0eff */
[----:B------:R-:W-:Y:S02]  /*1740*/  LEA.HI.X.SX32 R35, R47, R52, 0x1, P1 ;  /* 0x000000342f237211 */ /* 0x000fe400008f0eff */
[----:B------:R-:W-:Y:S02]  /*1750*/  LOP3.LUT R9, R3, 0xc, RZ, 0xfc, !PT ;  /* 0x0000000c03097812 */ /* 0x000fe400078efcff */
[----:B------:R-:W-:Y:S02]  /*1760*/  PLOP3.LUT P1, PT, PT, PT, UP1, 0x80, 0x8 ;  /* 0x000000000008781c */ /* 0x000fe40003f2f018 */
[----:B------:R-:W-:Y:S02]  /*1770*/  LEA R6, P4, R39, R50, 0x1 ;  /* 0x0000003227067211 */ /* 0x000fe400078808ff */
[----:B------:R-:W-:Y:S02]  /*1780*/  ISETP.LT.AND P1, PT, R9, UR12, P1 ;  /* 0x0000000c09007c0c */ /* 0x000fe40008f21270 */
[----:B------:R-:W-:-:S02]  /*1790*/  LEA.HI.X.SX32 R7, R39, R52, 0x1, P4 ;  /* 0x0000003427077211 */ /* 0x000fc400020f0eff */
[----:B------:R-:W-:Y:S01]  /*17a0*/  PRMT R9, RZ, 0x7610, R9 ;  /* 0x00007610ff097816 */ /* 0x000fe20000000009 */
[----:B--2---:R-:W-:Y:S01]  /*17b0*/  BAR.SYNC.DEFER_BLOCKING 0x0 ;  /* 0x0000000000007b1d */ /* 0x004fe20000010000 */
[C---:B------:R-:W-:Y:S02]  /*17c0*/  LEA R38, P4, R14.reuse, R50, 0x1 ;  /* 0x000000320e267211 */ /* 0x040fe400078808ff */
[C---:B------:R-:W-:Y:S02]  /*17d0*/  LOP3.LUT R15, R3.reuse, 0x12, RZ, 0xfc, !PT ;  /* 0x00000012030f7812 */ /* 0x040fe400078efcff */
[----:B------:R-:W-:Y:S02]  /*17e0*/  PLOP3.LUT P0, PT, PT, PT, UP1, 0x80, 0x8 ;  /* 0x000000000008781c */ /* 0x000fe40003f0f018 */
[----:B------:R-:W-:Y:S02]  /*17f0*/  LEA.HI.X.SX32 R39, R14, R52, 0x1, P4 ;  /* 0x000000340e277211 */ /* 0x000fe400020f0eff */
[----:B------:R-:W-:-:S02]  /*1800*/  LOP3.LUT R47, R3, 0xa, RZ, 0xfc, !PT ;  /* 0x0000000a032f7812 */ /* 0x000fc400078efcff */
[----:B------:R-:W-:Y:S02]  /*1810*/  PLOP3.LUT P4, PT, PT, PT, UP1, 0x80, 0x8 ;  /* 0x000000000008781c */ /* 0x000fe40003f8f018 */
[----:B------:R-:W-:Y:S02]  /*1820*/  ISETP.LT.AND P0, PT, R15, UR12, P0 ;  /* 0x0000000c0f007c0c */ /* 0x000fe40008701270 */
[----:B------:R-:W-:Y:S02]  /*1830*/  LOP3.LUT R15, R3, 0x14, RZ, 0xfc, !PT ;  /* 0x00000014030f7812 */ /* 0x000fe400078efcff */
[----:B------:R-:W-:Y:S02]  /*1840*/  ISETP.LT.AND P4, PT, R47, UR12, P4 ;  /* 0x0000000c2f007c0c */ /* 0x000fe4000a781270 */
[----:B------:R-:W-:Y:S02]  /*1850*/  PRMT R47, RZ, 0x7610, R47 ;  /* 0x00007610ff2f7816 */ /* 0x000fe4000000002f */
[----:B------:R-:W-:-:S02]  /*1860*/  LOP3.LUT R14, R3, 0x10, RZ, 0xfc, !PT ;  /* 0x00000010030e7812 */ /* 0x000fc400078efcff */
[----:B------:R-:W-:Y:S01]  /*1870*/  PLOP3.LUT P2, PT, PT, PT, UP1, 0x80, 0x8 ;  /* 0x000000000008781c */ /* 0x000fe20003f4f018 */
[----:B------:R-:W2:Y:S01]  /*1880*/  @P3 LDG.E.U16 R9, desc[UR28][R26.64] ;  /* 0x0000001c1a093981 */ /* 0x000ea2000c1e1500 */
[----:B------:R-:W-:Y:S02]  /*1890*/  PLOP3.LUT P3, PT, PT, PT, UP1, 0x80, 0x8 ;  /* 0x000000000008781c */ /* 0x000fe40003f6f018 */
[----:B------:R-:W-:Y:S01]  /*18a0*/  ISETP.LT.AND P2, PT, R14, UR12, P2 ;  /* 0x0000000c0e007c0c */ /* 0x000fe20009741270 */
[----:B------:R-:W3:Y:S01]  /*18b0*/  @P1 LDG.E.U16 R47, desc[UR28][R22.64] ;  /* 0x0000001c162f1981 */ /* 0x000ee2000c1e1500 */
[----:B------:R-:W-:Y:S02]  /*18c0*/  ISETP.LT.AND P3, PT, R15, UR12, P3 ;  /* 0x0000000c0f007c0c */ /* 0x000fe40009f61270 */
[----:B------:R-:W-:Y:S02]  /*18d0*/  LOP3.LUT R15, R3, 0x16, RZ, 0xfc, !PT ;  /* 0x00000016030f7812 */ /* 0x000fe400078efcff */
[----:B------:R-:W-:-:S02]  /*18e0*/  PLOP3.LUT P1, PT, PT, PT, UP1, 0x80, 0x8 ;  /* 0x000000000008781c */ /* 0x000fc40003f2f018 */
[----:B------:R-:W-:Y:S02]  /*18f0*/  PRMT R14, RZ, 0x7610, R14 ;  /* 0x00007610ff0e7816 */ /* 0x000fe4000000000e */
[----:B------:R-:W-:Y:S02]  /*1900*/  ISETP.LT.AND P1, PT, R15, UR12, P1 ;  /* 0x0000000c0f007c0c */ /* 0x000fe40008f21270 */
[----:B------:R-:W-:Y:S01]  /*1910*/  PRMT R52, RZ, 0x7610, R52 ;  /* 0x00007610ff347816 */ /* 0x000fe20000000034 */
[----:B------:R-:W4:Y:S04]  /*1920*/  @P2 LDG.E.U16 R49, desc[UR28][R24.64] ;  /* 0x0000001c18312981 */ /* 0x000f28000c1e1500 */
[----:B------:R-:W5:Y:S01]  /*1930*/  @P3 LDG.E.U16 R51, desc[UR28][R18.64] ;  /* 0x0000001c12333981 */ /* 0x000f62000c1e1500 */
[----:B------:R-:W-:-:S02]  /*1940*/  PLOP3.LUT P3, PT, PT, PT, UP1, 0x80, 0x8 ;  /* 0x000000000008781c */ /* 0x000fc40003f6f018 */
[----:B------:R-:W-:Y:S01]  /*1950*/  LOP3.LUT R50, R3, 0x2, RZ, 0xfc, !PT ;  /* 0x0000000203327812 */ /* 0x000fe200078efcff */
[----:B------:R-:W3:Y:S01]  /*1960*/  @P4 LDG.E.U16 R14, desc[UR28][R28.64] ;  /* 0x0000001c1c0e4981 */ /* 0x000ee2000c1e1500 */
[----:B------:R-:W-:Y:S02]  /*1970*/  ISETP.LT.AND P3, PT, R57, UR12, P3 ;  /* 0x0000000c39007c0c */ /* 0x000fe40009f61270 */
[----:B------:R-:W-:Y:S01]  /*1980*/  PLOP3.LUT P4, PT, PT, PT, UP1, 0x80, 0x8 ;  /* 0x000000000008781c */ /* 0x000fe20003f8f018 */
[----:B------:R1:W3:Y:S01]  /*1990*/  @P1 LDG.E.U16 R52, desc[UR28][R10.64] ;  /* 0x0000001c0a341981 */ /* 0x0002e2000c1e1500 */
[----:B------:R-:W-:Y:S02]  /*19a0*/  PLOP3.LUT P2, PT, PT, PT, UP1, 0x80, 0x8 ;  /* 0x000000000008781c */ /* 0x000fe40003f4f018 */
[----:B------:R-:W-:Y:S02]  /*19b0*/  ISETP.LT.AND P4, PT, R50, UR12, P4 ;  /* 0x0000000c32007c0c */ /* 0x000fe4000a781270 */
[----:B------:R-:W-:-:S02]  /*19c0*/  PRMT R50, RZ, 0x7610, R50 ;  /* 0x00007610ff327816 */ /* 0x000fc40000000032 */
[----:B-1----:R-:W-:-:S04]  /*19d0*/  PRMT R11, RZ, 0x7610, R11 ;  /* 0x00007610ff0b7816 */ /* 0x002fc8000000000b */
[----:B------:R1:W3:Y:S01]  /*19e0*/  @P0 LDG.E.U16 R50, desc[UR28][R16.64] ;  /* 0x0000001c10320981 */ /* 0x0002e2000c1e1500 */
[----:B------:R-:W-:-:S03]  /*19f0*/  ISETP.LT.AND P2, PT, R61, UR12, P2 ;  /* 0x0000000c3d007c0c */ /* 0x000fc60009741270 */
[----:B------:R-:W3:Y:S01]  /*1a00*/  @P3 LDG.E.U16 R11, desc[UR28][R6.64] ;  /* 0x0000001c060b3981 */ /* 0x000ee2000c1e1500 */
[----:B------:R-:W-:Y:S02]  /*1a10*/  PLOP3.LUT P3, PT, PT, PT, UP1, 0x80, 0x8 ;  /* 0x000000000008781c */ /* 0x000fe40003f6f018 */
[----:B------:R-:W-:Y:S02]  /*1a20*/  PLOP3.LUT P0, PT, PT, PT, UP1, 0x80, 0x8 ;  /* 0x000000000008781c */ /* 0x000fe40003f0f018 */
[----:B------:R-:W-:Y:S02]  /*1a30*/  ISETP.LT.AND P3, PT, R3, UR12, P3 ;  /* 0x0000000c03007c0c */ /* 0x000fe40009f61270 */
[----:B------:R-:W-:-:S03]  /*1a40*/  ISETP.LT.AND P0, PT, R59, UR12, P0 ;  /* 0x0000000c3b007c0c */ /* 0x000fc60008701270 */
[----:B------:R0:W3:Y:S01]  /*1a50*/  @P2 LDG.E.U16 R53, desc[UR28][R12.64] ;  /* 0x0000001c0c352981 */ /* 0x0000e2000c1e1500 */
[----:B-1----:R-:W-:Y:S02]  /*1a60*/  LOP3.LUT R17, R3, 0x6, RZ, 0xfc, !PT ;  /* 0x0000000603117812 */ /* 0x002fe400078efcff */
[----:B------:R-:W-:Y:S02]  /*1a70*/  PLOP3.LUT P1, PT, PT, PT, UP1, 0x80, 0x8 ;  /* 0x000000000008781c */ /* 0x000fe40003f2f018 */
[----:B------:R-:W-:Y:S01]  /*1a80*/  PRMT R10, RZ, 0x7610, R10 ;  /* 0x00007610ff0a7816 */ /* 0x000fe2000000000a */
[----:B------:R-:W-:Y:S01]  /*1a90*/  IMAD R19, R32, UR4, RZ ;  /* 0x0000000420137c24 */ /* 0x000fe2000f8e02ff */
[----:B0-----:R-:W-:Y:S01]  /*1aa0*/  PRMT R13, RZ, 0x7610, R13 ;  /* 0x00007610ff0d7816 */ /* 0x001fe2000000000d */
[----:B------:R-:W-:Y:S01]  /*1ab0*/  IMAD R7, R60, UR4, RZ ;  /* 0x000000043c077c24 */ /* 0x000fe2000f8e02ff */
[----:B------:R-:W-:Y:S01]  /*1ac0*/  ISETP.LT.AND P1, PT, R17, UR12, P1 ;  /* 0x0000000c11007c0c */ /* 0x000fe20008f21270 */
[----:B------:R-:W-:Y:S01]  /*1ad0*/  IMAD R17, R30, UR4, RZ ;  /* 0x000000041e117c24 */ /* 0x000fe2000f8e02ff */
[----:B------:R-:W5:Y:S01]  /*1ae0*/  @P4 LDG.E.U16 R10, desc[UR28][R42.64] ;  /* 0x0000001c2a0a4981 */ /* 0x000f62000c1e1500 */
[----:B------:R-:W-:Y:S01]  /*1af0*/  IMAD R23, R54, UR4, RZ ;  /* 0x0000000436177c24 */ /* 0x000fe2000f8e02ff */
[----:B------:R-:W-:-:S02]  /*1b00*/  LEA R28, P4, R19, R48, 0x1 ;  /* 0x00000030131c7211 */ /* 0x000fc400078808ff */
[----:B------:R-:W5:Y:S01]  /*1b10*/  @P3 LDG.E.U16 R13, desc[UR28][R44.64] ;  /* 0x0000001c2c0d3981 */ /* 0x000f62000c1e1500 */
[-C--:B------:R-:W-:Y:S02]  /*1b20*/  LEA R30, P3, R31, R48.reuse, 0x1 ;  /* 0x000000301f1e7211 */ /* 0x080fe400078608ff */
[----:B------:R-:W-:Y:S01]  /*1b30*/  LEA R32, P5, R17, R48, 0x1 ;  /* 0x0000003011207211 */ /* 0x000fe200078a08ff */
[----:B------:R0:W5:Y:S01]  /*1b40*/  @P0 LDG.E.U16 R58, desc[UR28][R4.64] ;  /* 0x0000001c043a0981 */ /* 0x000162000c1e1500 */
[----:B------:R-:W-:Y:S02]  /*1b50*/  LEA.HI.X.SX32 R31, R31, R46, 0x1, P3 ;  /* 0x0000002e1f1f7211 */ /* 0x000fe400018f0eff */
[----:B------:R-:W-:Y:S02]  /*1b60*/  LEA R24, P3, R7, R48, 0x1 ;  /* 0x0000003007187211 */ /* 0x000fe400078608ff */
[----:B------:R-:W-:Y:S02]  /*1b70*/  LEA.HI.X.SX32 R29, R19, R46, 0x1, P4 ;  /* 0x0000002e131d7211 */ /* 0x000fe400020f0eff */
[----:B------:R-:W-:Y:S01]  /*1b80*/  LEA R22, P4, R23, R48, 0x1 ;  /* 0x0000003017167211 */ /* 0x000fe200078808ff */
[----:B0-----:R-:W-:Y:S01]  /*1b90*/  IMAD R5, R33, UR4, RZ ;  /* 0x0000000421057c24 */ /* 0x001fe2000f8e02ff */
[----:B------:R-:W-:-:S02]  /*1ba0*/  LEA.HI.X.SX32 R33, R17, R46, 0x1, P5 ;  /* 0x0000002e11217211 */ /* 0x000fc400028f0eff */
[----:B------:R-:W-:Y:S02]  /*1bb0*/  LOP3.LUT R16, R3, 0x4, RZ, 0xfc, !PT ;  /* 0x0000000403107812 */ /* 0x000fe400078efcff */
[----:B------:R-:W-:Y:S02]  /*1bc0*/  LEA R26, P5, R5, R48, 0x1 ;  /* 0x00000030051a7211 */ /* 0x000fe400078a08ff */
[----:B------:R-:W-:Y:S02]  /*1bd0*/  PLOP3.LUT P2, PT, PT, PT, UP1, 0x80, 0x8 ;  /* 0x000000000008781c */ /* 0x000fe40003f4f018 */
[----:B------:R-:W-:Y:S02]  /*1be0*/  LEA.HI.X.SX32 R25, R7, R46, 0x1, P3 ;  /* 0x0000002e07197211 */ /* 0x000fe400018f0eff */
[----:B------:R-:W-:Y:S02]  /*1bf0*/  PLOP3.LUT P0, PT, PT, PT, UP1, 0x80, 0x8 ;  /* 0x000000000008781c */ /* 0x000fe40003f0f018 */
[----:B------:R-:W-:-:S02]  /*1c00*/  PLOP3.LUT P3, PT, PT, PT, UP1, 0x80, 0x8 ;  /* 0x000000000008781c */ /* 0x000fc40003f6f018 */
[-C--:B------:R-:W-:Y:S02]  /*1c10*/  LEA.HI.X.SX32 R23, R23, R46.reuse, 0x1, P4 ;  /* 0x0000002e17177211 */ /* 0x080fe400020f0eff */
[----:B------:R-:W-:Y:S02]  /*1c20*/  LOP3.LUT R12, R20, 0x1f, RZ, 0xc0, !PT ;  /* 0x0000001f140c7812 */ /* 0x000fe400078ec0ff */
[----:B------:R-:W-:Y:S02]  /*1c30*/  PLOP3.LUT P4, PT, PT, PT, UP1, 0x80, 0x8 ;  /* 0x000000000008781c */ /* 0x000fe40003f8f018 */
[----:B------:R-:W-:Y:S02]  /*1c40*/  LEA.HI.X.SX32 R27, R5, R46, 0x1, P5 ;  /* 0x0000002e051b7211 */ /* 0x000fe400028f0eff */
[----:B------:R-:W-:Y:S02]  /*1c50*/  ISETP.LT.AND P2, PT, R16, UR12, P2 ;  /* 0x0000000c10007c0c */ /* 0x000fe40009741270 */
[----:B------:R-:W-:-:S02]  /*1c60*/  LEA R18, P5, R65, R48, 0x1 ;  /* 0x0000003041127211 */ /* 0x000fc400078a08ff */
[----:B------:R-:W-:Y:S02]  /*1c70*/  ISETP.LT.AND P0, PT, R55, UR12, P0 ;  /* 0x0000000c37007c0c */ /* 0x000fe40008701270 */
[----:B------:R-:W-:Y:S02]  /*1c80*/  ISETP.LT.AND P3, PT, R56, UR12, P3 ;  /* 0x0000000c38007c0c */ /* 0x000fe40009f61270 */
[----:B------:R-:W-:Y:S02]  /*1c90*/  ISETP.LT.AND P4, PT, R12, UR12, P4 ;  /* 0x0000000c0c007c0c */ /* 0x000fe4000a781270 */
[----:B------:R-:W-:Y:S02]  /*1ca0*/  LEA.HI.X.SX32 R19, R65, R46, 0x1, P5 ;  /* 0x0000002e41137211 */ /* 0x000fe400028f0eff */
[----:B------:R-:W-:Y:S02]  /*1cb0*/  LEA R16, P5, R63, R48, 0x1 ;  /* 0x000000303f107211 */ /* 0x000fe400078a08ff */
[----:B------:R-:W-:-:S02]  /*1cc0*/  PRMT R69, RZ, 0x7610, R69 ;  /* 0x00007610ff457816 */ /* 0x000fc40000000045 */
[----:B------:R-:W-:Y:S02]  /*1cd0*/  PRMT R64, RZ, 0x7610, R64 ;  /* 0x00007610ff407816 */ /* 0x000fe40000000040 */
[----:B------:R-:W-:Y:S02]  /*1ce0*/  PRMT R66, RZ, 0x7610, R66 ;  /* 0x00007610ff427816 */ /* 0x000fe40000000042 */
[----:B------:R-:W-:Y:S01]  /*1cf0*/  PRMT R6, RZ, 0x7610, R6 ;  /* 0x00007610ff067816 */ /* 0x000fe20000000006 */
[----:B------:R-:W5:Y:S01]  /*1d00*/  @P2 LDG.E.U16 R69, desc[UR28][R40.64] ;  /* 0x0000001c28452981 */ /* 0x000f62000c1e1500 */
[----:B------:R-:W-:Y:S02]  /*1d10*/  LEA.HI.X.SX32 R17, R63, R46, 0x1, P5 ;  /* 0x0000002e3f117211 */ /* 0x000fe400028f0eff */
[----:B------:R-:W-:Y:S01]  /*1d20*/  PRMT R67, RZ, 0x7610, R67 ;  /* 0x00007610ff437816 */ /* 0x000fe20000000043 */
[----:B------:R-:W5:Y:S01]  /*1d30*/  @P1 LDG.E.U16 R64, desc[UR28][R38.64] ;  /* 0x0000001c26401981 */ /* 0x000f62000c1e1500 */
[----:B------:R-:W-:Y:S01]  /*1d40*/  PRMT R65, RZ, 0x7610, R65 ;  /* 0x00007610ff417816 */ /* 0x000fe20000000041 */
[----:B------:R-:W0:Y:S01]  /*1d50*/  LDC.64 R62, c[0x0][0x3a8] ;  /* 0x0000ea00ff3e7b82 */ /* 0x000e220000000a00 */
[----:B------:R-:W-:Y:S01]  /*1d60*/  PRMT R5, RZ, 0x7610, R5 ;  /* 0x00007610ff057816 */ /* 0x000fe20000000005 */
[----:B------:R-:W5:Y:S01]  /*1d70*/  @P0 LDG.E.U16 R66, desc[UR28][R36.64] ;  /* 0x0000001c24420981 */ /* 0x000f62000c1e1500 */
[----:B------:R-:W-:-:S02]  /*1d80*/  PRMT R7, RZ, 0x7610, R7 ;  /* 0x00007610ff077816 */ /* 0x000fc40000000007 */
[----:B------:R-:W-:Y:S01]  /*1d90*/  PRMT R60, RZ, 0x7610, R60 ;  /* 0x00007610ff3c7816 */ /* 0x000fe2000000003c */
[----:B------:R-:W5:Y:S01]  /*1da0*/  @P3 LDG.E.U16 R6, desc[UR28][R34.64] ;  /* 0x0000001c22063981 */ /* 0x000f62000c1e1500 */
[----:B------:R-:W-:Y:S02]  /*1db0*/  PRMT R48, RZ, 0x7610, R48 ;  /* 0x00007610ff307816 */ /* 0x000fe40000000030 */
[----:B------:R-:W-:Y:S01]  /*1dc0*/  PRMT R46, RZ, 0x7610, R46 ;  /* 0x00007610ff2e7816 */ /* 0x000fe2000000002e */
[----:B------:R-:W5:Y:S01]  /*1dd0*/  @P4 LDG.E.U16 R67, desc[UR28][R32.64] ;  /* 0x0000001c20434981 */ /* 0x000f62000c1e1500 */
[----:B------:R-:W-:-:S03]  /*1de0*/  PRMT R12, RZ, 0x7610, R12 ;  /* 0x00007610ff0c7816 */ /* 0x000fc6000000000c */
[----:B------:R-:W5:Y:S04]  /*1df0*/  @P4 LDG.E.U16 R65, desc[UR28][R28.64] ;  /* 0x0000001c1c414981 */ /* 0x000f68000c1e1500 */
[----:B------:R-:W5:Y:S04]  /*1e00*/  @P4 LDG.E.U16 R5, desc[UR28][R24.64] ;  /* 0x0000001c18054981 */ /* 0x000f68000c1e1500 */
[----:B------:R-:W5:Y:S04]  /*1e10*/  @P4 LDG.E.U16 R7, desc[UR28][R18.64] ;  /* 0x0000001c12074981 */ /* 0x000f68000c1e1500 */
[----:B------:R-:W5:Y:S04]  /*1e20*/  @P4 LDG.E.U16 R60, desc[UR28][R30.64] ;  /* 0x0000001c1e3c4981 */ /* 0x000f68000c1e1500 */
[----:B------:R-:W5:Y:S04]  /*1e30*/  @P4 LDG.E.U16 R48, desc[UR28][R26.64] ;  /* 0x0000001c1a304981 */ /* 0x000f68000c1e1500 */
[----:B------:R-:W5:Y:S04]  /*1e40*/  @P4 LDG.E.U16 R46, desc[UR28][R22.64] ;  /* 0x0000001c162e4981 */ /* 0x000f68000c1e1500 */
[----:B------:R-:W5:Y:S01]  /*1e50*/  @P4 LDG.E.U16 R12, desc[UR28][R16.64] ;  /* 0x0000001c100c4981 */ /* 0x000f62000c1e1500 */
[----:B------:R-:W-:Y:S01]  /*1e60*/  SHF.R.S32.HI R4, RZ, 0x6, R20 ;  /* 0x00000006ff047819 */ /* 0x000fe20000011414 */
[----:B------:R-:W-:-:S04]  /*1e70*/  @!UP2 UIADD3 UR4, UPT, UPT, -UR5, 0x100000, URZ ;  /* 0x001000000504a890 */ /* 0x000fc8000fffe1ff */
[----:B------:R-:W-:Y:S02]  /*1e80*/  @!UP2 USHF.L.U32 UR5, UR4, 0xb, URZ ;  /* 0x0000000b0405a899 */ /* 0x000fe400080006ff */
[----:B------:R-:W-:Y:S01]  /*1e90*/  @!UP2 USHF.L.U32 UR4, UR4, 0x1, URZ ;  /* 0x000000010404a899 */ /* 0x000fe200080006ff */
[----:B------:R-:W-:Y:S01]  /*1ea0*/  SGXT R4, R4, 0x1 ;  /* 0x000000010404781a */ /* 0x000fe20000000200 */
[----:B------:R-:W-:-:S03]  /*1eb0*/  IMAD.SHL.U32 R56, R20, 0x2, RZ ;  /* 0x0000000214387824 */ /* 0x000fc600078e00ff */
[----:B------:R-:W-:Y:S02]  /*1ec0*/  LOP3.LUT R55, R4, 0x90, RZ, 0xc0, !PT ;  /* 0x0000009004377812 */ /* 0x000fe400078ec0ff */
[----:B------:R-:W-:Y:S01]  /*1ed0*/  SHF.R.S32.HI R4, RZ, 0x1f, R21 ;  /* 0x0000001fff047819 */ /* 0x000fe20000011415 */
[----:B------:R-:W-:Y:S01]  /*1ee0*/  VOTEU.ALL UP1, P6 ;  /* 0x0000000000ff7886 */ /* 0x000fe20003020000 */
[----:B------:R-:W-:Y:S02]  /*1ef0*/  LOP3.LUT R56, R55, 0x7e, R56, 0x78, !PT ;  /* 0x0000007e37387812 */ /* 0x000fe400078e7838 */
[----:B------:R-:W-:Y:S01]  /*1f00*/  SHF.L.U64.HI R4, R21, 0x1, R4 ;  /* 0x0000000115047819 */ /* 0x000fe20000010204 */
[-C--:B0-----:R-:W-:Y:S01]  /*1f10*/  IMAD R21, R3, R62.reuse, RZ ;  /* 0x0000003e03157224 */ /* 0x081fe200078e02ff */
[----:B------:R0:W1:Y:S01]  /*1f20*/  @!UP1 SYNCS.EXCH.64 URZ, [UR16+0x3008], UR4 ;  /* 0x0030080410ff95b2 */ /* 0x0000620008000100 */
[C---:B------:R-:W-:Y:S02]  /*1f30*/  LOP3.LUT R55, R56.reuse, 0x20, RZ, 0x3c, !PT ;  /* 0x0000002038377812 */ /* 0x040fe400078e3cff */
[----:B------:R-:W-:Y:S01]  /*1f40*/  LOP3.LUT R54, R56, 0x40, RZ, 0x3c, !PT ;  /* 0x0000004038367812 */ /* 0x000fe200078e3cff */
[----:B------:R-:W-:Y:S01]  /*1f50*/  IMAD R15, R15, R62, RZ ;  /* 0x0000003e0f0f7224 */ /* 0x000fe200078e02ff */
[----:B0-----:R-:W-:-:S04]  /*1f60*/  USHF.R.S32.HI UR4, URZ, 0x1f, UR30 ;  /* 0x0000001fff047899 */ /* 0x001fc8000801141e */
[----:B------:R-:W-:-:S04]  /*1f70*/  ULEA.HI UR4, UR4, UR30, URZ, 0x5 ;  /* 0x0000001e04047291 */ /* 0x000fc8000f8f28ff */
[----:B------:R-:W-:Y:S02]  /*1f80*/  USHF.R.S32.HI UR4, URZ, 0x5, UR4 ;  /* 0x00000005ff047899 */ /* 0x000fe40008011404 */
[----:B------:R-:W-:Y:S02]  /*1f90*/  UISETP.NE.U32.AND UP1, UPT, UR7, URZ, UPT ;  /* 0x000000ff0700728c */ /* 0x000fe4000bf25070 */
[----:B------:R-:W-:-:S04]  /*1fa0*/  UISETP.LT.AND UP2, UPT, UR4, 0x1, UPT ;  /* 0x000000010400788c */ /* 0x000fc8000bf41270 */
[----:B------:R-:W-:Y:S02]  /*1fb0*/  USEL UR4, UR4, 0x1, !UP2 ;  /* 0x0000000104047887 */ /* 0x000fe4000d000000 */
[----:B------:R-:W-:Y:S01]  /*1fc0*/  UISETP.LT.OR UP2, UPT, UR30, 0x20, UP1 ;  /* 0x000000201e00788c */ /* 0x000fe20008f41670 */
[----:B------:R-:W-:Y:S01]  /*1fd0*/  IMAD.SHL.U32 R63, R63, 0x20, RZ ;  /* 0x000000203f3f7824 */ /* 0x000fe200078e00ff */
[----:B------:R-:W-:Y:S01]  /*1fe0*/  UIADD3 UR7, UPT, UPT, UR4, -0x1, URZ ;  /* 0xffffffff04077890 */ /* 0x000fe2000fffe0ff */
[----:B------:R-:W-:-:S03]  /*1ff0*/  UMOV UR6, URZ ;  /* 0x000000ff00067c82 */ /* 0x000fc60008000000 */
[----:B------:R-:W-:Y:S01]  /*2000*/  UISETP.NE.U32.AND UP3, UPT, UR7, URZ, UPT ;  /* 0x000000ff0700728c */ /* 0x000fe2000bf65070 */
[----:B--2---:R0:W-:Y:S02]  /*2010*/  STS.U16 [R56+UR16+0x400], R9 ;  /* 0x0004000938007988 */ /* 0x0041e40008000410 */
[----:B0-----:R-:W-:-:S04]  /*2020*/  IMAD R9, R62, 0x2, R21 ;  /* 0x000000023e097824 */ /* 0x001fc800078e0215 */
[----:B------:R-:W-:Y:S01]  /*2030*/  IMAD R9, R62, 0x2, R9 ;  /* 0x000000023e097824 */ /* 0x000fe200078e0209 */
[----:B------:R-:W-:Y:S01]  /*2040*/  LOP3.LUT R21, R56, 0x60, RZ, 0x3c, !PT ;  /* 0x0000006038157812 */ /* 0x000fe200078e3cff */
[----:B----4-:R-:W-:Y:S02]  /*2050*/  STS.U16 [R56+UR16+0x800], R49 ;  /* 0x0008003138007988 */ /* 0x010fe40008000410 */
[----:B------:R-:W-:-:S04]  /*2060*/  IMAD R9, R62, 0x2, R9 ;  /* 0x000000023e097824 */ /* 0x000fc800078e0209 */
[C---:B------:R-:W-:Y:S01]  /*2070*/  IMAD R9, R62.reuse, 0x2, R9 ;  /* 0x000000023e097824 */ /* 0x040fe200078e0209 */
[----:B---3--:R-:W-:Y:S04]  /*2080*/  STS.U16 [R56+UR16+0xc00], R53 ;  /* 0x000c003538007988 */ /* 0x008fe80008000410 */
[----:B-----5:R-:W-:Y:S04]  /*2090*/  STS.U16 [R56+UR16], R13 ;  /* 0x0000000d38007988 */ /* 0x020fe80008000410 */
[----:B------:R-:W-:Y:S04]  /*20a0*/  STS.U16 [R55+UR16+0x500], R14 ;  /* 0x0005000e37007988 */ /* 0x000fe80008000410 */
[----:B------:R-:W-:Y:S04]  /*20b0*/  STS.U16 [R55+UR16+0x900], R50 ;  /* 0x0009003237007988 */ /* 0x000fe80008000410 */
[----:B------:R-:W-:Y:S04]  /*20c0*/  STS.U16 [R55+UR16+0xd00], R58 ;  /* 0x000d003a37007988 */ /* 0x000fe80008000410 */
[----:B------:R0:W-:Y:S04]  /*20d0*/  STS.U16 [R55+UR16+0x100], R10 ;  /* 0x0001000a37007988 */ /* 0x0001e80008000410 */
[----:B------:R-:W-:Y:S04]  /*20e0*/  STS.U16 [R54+UR16+0x600], R47 ;  /* 0x0006002f36007988 */ /* 0x000fe80008000410 */
[----:B------:R-:W-:Y:S04]  /*20f0*/  STS.U16 [R54+UR16+0xa00], R51 ;  /* 0x000a003336007988 */ /* 0x000fe80008000410 */
[----:B------:R2:W-:Y:S01]  /*2100*/  STS.U16 [R54+UR16+0xe00], R11 ;  /* 0x000e000b36007988 */ /* 0x0005e20008000410 */
[--C-:B0-----:R-:W-:Y:S01]  /*2110*/  SHF.R.S32.HI R10, RZ, 0x1f, R9.reuse ;  /* 0x0000001fff0a7819 */ /* 0x101fe20000011409 */
[----:B--2---:R-:W-:-:S04]  /*2120*/  IMAD R11, R62, 0x2, R9 ;  /* 0x000000023e0b7824 */ /* 0x004fc800078e0209 */
[C-C-:B------:R-:W-:Y:S01]  /*2130*/  IMAD R47, R62.reuse, 0x2, R11.reuse ;  /* 0x000000023e2f7824 */ /* 0x140fe200078e020b */
[----:B------:R-:W-:Y:S02]  /*2140*/  SHF.R.S32.HI R13, RZ, 0x1f, R11 ;  /* 0x0000001fff0d7819 */ /* 0x000fe4000001140b */
[-C--:B------:R-:W-:Y:S01]  /*2150*/  LEA R49, P1, R11, R8.reuse, 0x1 ;  /* 0x000000080b317211 */ /* 0x080fe200078208ff */
[----:B------:R-:W-:Y:S01]  /*2160*/  IMAD R51, R62, 0x4, R47 ;  /* 0x000000043e337824 */ /* 0x000fe200078e022f */
[----:B------:R-:W-:Y:S04]  /*2170*/  STS.U16 [R54+UR16+0x200], R69 ;  /* 0x0002004536007988 */ /* 0x000fe80008000410 */
[----:B------:R-:W-:Y:S04]  /*2180*/  STS.U16 [R21+UR16+0xb00], R52 ;  /* 0x000b003415007988 */ /* 0x000fe80008000410 */
[----:B------:R-:W-:Y:S04]  /*2190*/  STS.U16 [R21+UR16+0x300], R64 ;  /* 0x0003004015007988 */ /* 0x000fe80008000410 */
[----:B------:R-:W-:Y:S04]  /*21a0*/  STS.U16 [R21+UR16+0x700], R66 ;  /* 0x0007004215007988 */ /* 0x000fe80008000410 */
[----:B------:R0:W-:Y:S04]  /*21b0*/  STS.U16 [R21+UR16+0xf00], R6 ;  /* 0x000f000615007988 */ /* 0x0001e80008000410 */
[----:B------:R-:W-:Y:S04]  /*21c0*/  STS.U16 [R56+UR16+0x2000], R67 ;  /* 0x0020004338007988 */ /* 0x000fe80008000410 */
[----:B------:R-:W-:Y:S04]  /*21d0*/  STS.U16 [R56+UR16+0x2200], R65 ;  /* 0x0022004138007988 */ /* 0x000fe80008000410 */
[----:B------:R2:W-:Y:S04]  /*21e0*/  STS.U16 [R56+UR16+0x2400], R5 ;  /* 0x0024000538007988 */ /* 0x0005e80008000410 */
[----:B------:R3:W-:Y:S04]  /*21f0*/  STS.U16 [R56+UR16+0x2600], R7 ;  /* 0x0026000738007988 */ /* 0x0007e80008000410 */
[----:B------:R-:W-:Y:S04]  /*2200*/  STS.U16 [R55+UR16+0x2100], R60 ;  /* 0x0021003c37007988 */ /* 0x000fe80008000410 */
[----:B------:R4:W-:Y:S04]  /*2210*/  STS.U16 [R55+UR16+0x2300], R48 ;  /* 0x0023003037007988 */ /* 0x0009e80008000410 */
[----:B------:R-:W-:Y:S04]  /*2220*/  STS.U16 [R55+UR16+0x2500], R46 ;  /* 0x0025002e37007988 */ /* 0x000fe80008000410 */
[----:B------:R5:W-:Y:S01]  /*2230*/  STS.U16 [R55+UR16+0x2700], R12 ;  /* 0x0027000c37007988 */ /* 0x000be20008000410 */
[----:B-1----:R1:W-:Y:S06]  /*2240*/  MEMBAR.ALL.CTA ;  /* 0x0000000000007992 */ /* 0x0023ec0000008000 */
[----:B-1----:R-:W1:Y:S02]  /*2250*/  FENCE.VIEW.ASYNC.S ;  /* 0x00000000000073c6 */ /* 0x002e640000000000 */
[----:B-1----:R-:W-:Y:S01]  /*2260*/  BAR.SYNC.DEFER_BLOCKING 0x0 ;  /* 0x0000000000007b1d */ /* 0x002fe20000010000 */
[----:B0-----:R-:W-:-:S02]  /*2270*/  LEA R6, P0, R9, R8, 0x1 ;  /* 0x0000000809067211 */ /* 0x001fc400078008ff */
[-C--:B--2---:R-:W-:Y:S02]  /*2280*/  LEA.HI.X R5, R11, R4.reuse, R13, 0x1, P1 ;  /* 0x000000040b057211 */ /* 0x084fe400008f0c0d */
[----:B---3--:R-:W-:Y:S01]  /*2290*/  LEA.HI.X R7, R9, R4, R10, 0x1, P0 ;  /* 0x0000000409077211 */ /* 0x008fe200000f0c0a */
[--C-:B------:R-:W-:Y:S01]  /*22a0*/  IMAD R9, R62, 0x2, R51.reuse ;  /* 0x000000023e097824 */ /* 0x100fe200078e0233 */
[----:B------:R-:W-:Y:S02]  /*22b0*/  SHF.R.S32.HI R11, RZ, 0x1f, R51 ;  /* 0x0000001fff0b7819 */ /* 0x000fe40000011433 */
[-C--:B------:R-:W-:Y:S02]  /*22c0*/  LEA R52, P1, R51, R8.reuse, 0x1 ;  /* 0x0000000833347211 */ /* 0x080fe400078208ff */
[----:B------:R-:W-:Y:S02]  /*22d0*/  SHF.R.S32.HI R10, RZ, 0x1f, R47 ;  /* 0x0000001fff0a7819 */ /* 0x000fe4000001142f */
[----:B----4-:R-:W-:-:S02]  /*22e0*/  LEA R48, P0, R47, R8, 0x1 ;  /* 0x000000082f307211 */ /* 0x010fc400078008ff */
[-C--:B------:R-:W-:Y:S01]  /*22f0*/  LEA.HI.X R51, R51, R4.reuse, R11, 0x1, P1 ;  /* 0x0000000433337211 */ /* 0x080fe200008f0c0b */
[--C-:B------:R-:W-:Y:S01]  /*2300*/  IMAD R11, R62, 0x2, R9.reuse ;  /* 0x000000023e0b7824 */ /* 0x100fe200078e0209 */
[----:B------:R-:W-:Y:S01]  /*2310*/  LEA.HI.X R47, R47, R4, R10, 0x1, P0 ;  /* 0x000000042f2f7211 */ /* 0x000fe200000f0c0a */
[-C--:B------:R-:W-:Y:S01]  /*2320*/  IMAD R10, R61, R62.reuse, RZ ;  /* 0x0000003e3d0a7224 */ /* 0x080fe200078e02ff */
[----:B------:R-:W-:Y:S01]  /*2330*/  SHF.R.S32.HI R58, RZ, 0x1f, R9 ;  /* 0x0000001fff3a7819 */ /* 0x000fe20000011409 */
[----:B-----5:R-:W-:Y:S01]  /*2340*/  IMAD R12, R59, R62, RZ ;  /* 0x0000003e3b0c7224 */ /* 0x020fe200078e02ff */
[-C--:B------:R-:W-:Y:S01]  /*2350*/  LEA R50, P0, R9, R8.reuse, 0x1 ;  /* 0x0000000809327211 */ /* 0x080fe200078008ff */
[----:B------:R-:W-:Y:S01]  /*2360*/  IMAD.SHL.U32 R13, R10, 0x2, RZ ;  /* 0x000000020a0d7824 */ /* 0x000fe200078e00ff */
[----:B------:R-:W-:Y:S02]  /*2370*/  SHF.R.S32.HI R60, RZ, 0x1f, R11 ;  /* 0x0000001fff3c7819 */ /* 0x000fe4000001140b */
[----:B------:R-:W-:Y:S01]  /*2380*/  LEA R46, P1, R11, R8, 0x1 ;  /* 0x000000080b2e7211 */ /* 0x000fe200078208ff */
[----:B------:R-:W-:Y:S01]  /*2390*/  IMAD.SHL.U32 R53, R12, 0x2, RZ ;  /* 0x000000020c357824 */ /* 0x000fe200078e00ff */
[-C--:B------:R-:W-:Y:S01]  /*23a0*/  LEA.HI.X R58, R9, R4.reuse, R58, 0x1, P0 ;  /* 0x00000004093a7211 */ /* 0x080fe200000f0c3a */
[----:B------:R-:W-:Y:S01]  /*23b0*/  IMAD.SHL.U32 R9, R15, 0x2, RZ ;  /* 0x000000020f097824 */ /* 0x000fe200078e00ff */
[----:B------:R-:W-:Y:S01]  /*23c0*/  LEA.HI.X R60, R11, R4, R60, 0x1, P1 ;  /* 0x000000040b3c7211 */ /* 0x000fe200008f0c3c */
[----:B------:R-:W-:-:S02]  /*23d0*/  IMAD R64, R57, R62, RZ ;  /* 0x0000003e39407224 */ /* 0x000fc400078e02ff */
[----:B------:R-:W-:Y:S01]  /*23e0*/  IMAD.HI R11, R10, 0x2, RZ ;  /* 0x000000020a0b7827 */ /* 0x000fe200078e02ff */
[----:B------:R-:W-:-:S03]  /*23f0*/  IADD3 R14, P4, P5, R9, UR8, R8 ;  /* 0x00000008090e7c10 */ /* 0x000fc6000fd9e008 */
[----:B------:R-:W-:Y:S01]  /*2400*/  IMAD.HI R65, R12, 0x2, RZ ;  /* 0x000000020c417827 */ /* 0x000fe200078e02ff */
[--C-:B------:R-:W-:Y:S02]  /*2410*/  IADD3 R12, P2, P3, R13, UR8, R8.reuse ;  /* 0x000000080d0c7c10 */ /* 0x100fe4000fb5e008 */
[----:B------:R-:W-:Y:S01]  /*2420*/  IADD3 R10, P0, P1, R53, UR8, R8 ;  /* 0x00000008350a7c10 */ /* 0x000fe2000f91e008 */
[----:B------:R-:W-:Y:S01]  /*2430*/  IMAD.HI R15, R15, 0x2, RZ ;  /* 0x000000020f0f7827 */ /* 0x000fe200078e02ff */
[----:B------:R-:W-:-:S03]  /*2440*/  IADD3.X R13, PT, PT, R11, UR9, R4, P2, P3 ;  /* 0x000000090b0d7c10 */ /* 0x000fc600097e6404 */
[C---:B------:R-:W-:Y:S01]  /*2450*/  IMAD.SHL.U32 R67, R64.reuse, 0x2, RZ ;  /* 0x0000000240437824 */ /* 0x040fe200078e00ff */
[--C-:B------:R-:W-:Y:S01]  /*2460*/  IADD3.X R15, PT, PT, R15, UR9, R4.reuse, P4, P5 ;  /* 0x000000090f0f7c10 */ /* 0x100fe2000a7ea404 */
[----:B------:R-:W-:Y:S01]  /*2470*/  IMAD.HI R9, R64, 0x2, RZ ;  /* 0x0000000240097827 */ /* 0x000fe200078e02ff */
[----:B------:R-:W-:Y:S02]  /*2480*/  IADD3.X R11, PT, PT, R65, UR9, R4, P0, P1 ;  /* 0x00000009410b7c10 */ /* 0x000fe400087e2404 */
[----:B------:R-:W-:Y:S02]  /*2490*/  IADD3 R8, P4, P5, R67, UR8, R8 ;  /* 0x0000000843087c10 */ /* 0x000fe4000fd9e008 */
[----:B------:R-:W-:Y:S02]  /*24a0*/  IADD3 R6, P0, PT, R6, UR8, RZ ;  /* 0x0000000806067c10 */ /* 0x000fe4000ff1e0ff */
[----:B------:R-:W-:Y:S02]  /*24b0*/  IADD3.X R9, PT, PT, R9, UR9, R4, P4, P5 ;  /* 0x0000000909097c10 */ /* 0x000fe4000a7ea404 */
[----:B------:R-:W-:-:S02]  /*24c0*/  IADD3 R48, P2, PT, R48, UR8, RZ ;  /* 0x0000000830307c10 */ /* 0x000fc4000ff5e0ff */
[----:B------:R-:W-:Y:S02]  /*24d0*/  IADD3 R52, P3, PT, R52, UR8, RZ ;  /* 0x0000000834347c10 */ /* 0x000fe4000ff7e0ff */
[----:B------:R-:W-:Y:S02]  /*24e0*/  IADD3.X R7, PT, PT, R7, UR9, RZ, P0, !PT ;  /* 0x0000000907077c10 */ /* 0x000fe400087fe4ff */
[----:B------:R-:W-:Y:S02]  /*24f0*/  IADD3 R4, P1, PT, R49, UR8, RZ ;  /* 0x0000000831047c10 */ /* 0x000fe4000ff3e0ff */
[----:B------:R-:W-:Y:S02]  /*2500*/  IADD3 R50, P4, PT, R50, UR8, RZ ;  /* 0x0000000832327c10 */ /* 0x000fe4000ff9e0ff */
[----:B------:R-:W-:Y:S01]  /*2510*/  IADD3 R46, P0, PT, R46, UR8, RZ ;  /* 0x000000082e2e7c10 */ /* 0x000fe2000ff1e0ff */
[----:B------:R-:W-:Y:S01]  /*2520*/  IMAD.SHL.U32 R65, R62, 0x20, RZ ;  /* 0x000000203e417824 */ /* 0x000fe200078e00ff */
[----:B------:R-:W-:-:S02]  /*2530*/  IADD3.X R49, PT, PT, R47, UR9, RZ, P2, !PT ;  /* 0x000000092f317c10 */ /* 0x000fc400097fe4ff */
[----:B------:R-:W-:Y:S02]  /*2540*/  IADD3.X R53, PT, PT, R51, UR9, RZ, P3, !PT ;  /* 0x0000000933357c10 */ /* 0x000fe40009ffe4ff */
[----:B------:R-:W-:Y:S02]  /*2550*/  IADD3.X R5, PT, PT, R5, UR9, RZ, P1, !PT ;  /* 0x0000000905057c10 */ /* 0x000fe40008ffe4ff */
[----:B------:R-:W-:Y:S02]  /*2560*/  IADD3.X R51, PT, PT, R58, UR9, RZ, P4, !PT ;  /* 0x000000093a337c10 */ /* 0x000fe4000a7fe4ff */
[----:B------:R-:W-:Y:S01]  /*2570*/  IADD3.X R47, PT, PT, R60, UR9, RZ, P0, !PT ;  /* 0x000000093c2f7c10 */ /* 0x000fe200087fe4ff */
[----:B------:R-:W-:Y:S06]  /*2580*/  BRA.U UP2, `(.L_x_6) ;  /* 0x0000000102687547 */ /* 0x000fec000b800000 */
[----:B------:R-:W-:Y:S02]  /*2590*/  UIADD3 UR4, UPT, UPT, UR16, 0x2000, URZ ;  /* 0x0000200010047890 */ /* 0x000fe4000fffe0ff */
[----:B------:R-:W-:Y:S02]  /*25a0*/  USHF.R.U32.HI UR8, URZ, 0x4, UR16 ;  /* 0x00000004ff087899 */ /* 0x000fe40008011610 */
[----:B------:R-:W-:Y:S02]  /*25b0*/  USHF.R.U32.HI UR4, URZ, 0x4, UR4 ;  /* 0x00000004ff047899 */ /* 0x000fe40008011604 */
[----:B------:R-:W-:Y:S02]  /*25c0*/  USGXT.U32 UR8, UR8, 0xe ;  /* 0x0000000e0808789a */ /* 0x000fe40008000000 */
[----:B------:R-:W-:Y:S01]  /*25d0*/  USGXT.U32 UR10, UR4, 0xe ;  /* 0x0000000e040a789a */ /* 0x000fe20008000000 */
[----:B------:R-:W-:Y:S01]  /*25e0*/  UMOV UR18, 0x80 ;  /* 0x0000008000127882 */ /* 0x000fe20000000000 */
[----:B------:R-:W-:Y:S01]  /*25f0*/  UMOV UR19, 0x40004040 ;  /* 0x4000404000137882 */ /* 0x000fe20000000000 */
[----:B------:R-:W-:Y:S01]  /*2600*/  UMOV UR20, 0xfffffffe ;  /* 0xfffffffe00147882 */ /* 0x000fe20000000000 */
[----:B------:R-:W-:Y:S01]  /*2610*/  UMOV UR21, 0x7fffbfdf ;  /* 0x7fffbfdf00157882 */ /* 0x000fe20000000000 */
[----:B------:R-:W-:Y:S01]  /*2620*/  UMOV UR9, URZ ;  /* 0x000000ff00097c82 */ /* 0x000fe20008000000 */
[----:B------:R-:W-:Y:S01]  /*2630*/  UMOV UR11, URZ ;  /* 0x000000ff000b7c82 */ /* 0x000fe20008000000 */
[----:B------:R-:W-:-:S02]  /*2640*/  UIADD3.64 UR18, UPT, UPT, UR8, UR18, URZ ;  /* 0x0000001208127297 */ /* 0x000fc4000fffe0ff */
[----:B------:R-:W-:Y:S01]  /*2650*/  UIADD3.64 UR20, UPT, UPT, UR10, -UR20, URZ ;  /* 0x800000140a147297 */ /* 0x000fe2000fffe0ff */
[----:B------:R-:W-:Y:S01]  /*2660*/  UMOV UR22, 0x0 ;  /* 0x0000000000167882 */ /* 0x000fe20000000000 */
[----:B------:R-:W-:Y:S01]  /*2670*/  UMOV UR23, 0x4088490 ;  /* 0x0408849000177882 */ /* 0x000fe20000000000 */
[----:B------:R-:W-:Y:S01]  /*2680*/  UMOV UR4, UR14 ;  /* 0x0000000e00047c82 */ /* 0x000fe20008000000 */
[----:B------:R-:W-:Y:S01]  /*2690*/  UMOV UR5, URZ ;  /* 0x000000ff00057c82 */ /* 0x000fe20008000000 */
[----:B------:R-:W-:Y:S01]  /*26a0*/  UMOV UR9, 0x40004040 ;  /* 0x4000404000097882 */ /* 0x000fe20000000000 */
[----:B------:R-:W-:Y:S01]  /*26b0*/  UMOV UR11, 0x80004020 ;  /* 0x80004020000b7882 */ /* 0x000fe20000000000 */
[----:B------:R-:W-:Y:S01]  /*26c0*/  UMOV UR24, 0x0 ;  /* 0x0000000000187882 */ /* 0x000fe20000000000 */
[----:B------:R-:W-:Y:S01]  /*26d0*/  UMOV UR25, 0x4088490 ;  /* 0x0408849000197882 */ /* 0x000fe20000000000 */
[----:B------:R-:W-:Y:S01]  /*26e0*/  UMOV UR4, UR4 ;  /* 0x0000000400047c82 */ /* 0x000fe20008000000 */
[----:B------:R0:W-:Y:S01]  /*26f0*/  UTCHMMA gdesc[UR8], gdesc[UR10], tmem[UR17], tmem[UR22], idesc[UR23], !UPT ;  /* 0x00ff160a080075ea */ /* 0x0001e2000f800011 */
[----:B------:R0:W-:Y:S01]  /*2700*/  UTCHMMA gdesc[UR18], gdesc[UR20], tmem[UR17], tmem[UR24], idesc[UR25], UPT ;  /* 0x00ff1814120075ea */ /* 0x0001e2000b800011 */
[----:B------:R0:W-:Y:S01]  /*2710*/  UTCBAR [UR4], URZ ;  /* 0x000000ff040073e9 */ /* 0x0001e200080000ff */
[----:B------:R-:W-:Y:S01]  /*2720*/  NOP ;  /* 0x0000000000007918 */ /* 0x000fe20000000000 */
.L_x_6:
[----:B------:R-:W-:Y:S05]  /*2730*/  BRA.U !UP3, `(.L_x_7) ;  /* 0x000000090bd47547 */ /* 0x000fea000b800000 */
[----:B0-----:R-:W-:Y:S02]  /*2740*/  UIADD3 UR4, UPT, UPT, UR16, 0x1000, URZ ;  /* 0x0000100010047890 */ /* 0x001fe4000fffe0ff */
        /* <DEDUP_REMOVED lines=11> */
[----:B------:R-:W-:-:S02]  /*2800*/  UIADD3 UR15, UPT, UPT, UR12, -0x20, URZ ;  /* 0xffffffe00c0f7890 */ /* 0x000fc4000fffe0ff */
[----:B------:R-:W-:Y:S01]  /*2810*/  UIADD3.64 UR18, UPT, UPT, UR8, UR18, URZ ;  /* 0x0000001208127297 */ /* 0x000fe2000fffe0ff */
[----:B------:R-:W-:Y:S01]  /*2820*/  UMOV UR12, UR7 ;  /* 0x00000007000c7c82 */ /* 0x000fe20008000000 */
[----:B------:R-:W-:Y:S01]  /*2830*/  UIADD3.64 UR20, UPT, UPT, UR10, -UR20, URZ ;  /* 0x800000140a147297 */ /* 0x000fe2000fffe0ff */
[----:B------:R-:W-:Y:S01]  /*2840*/  UMOV UR5, 0x1 ;  /* 0x0000000100057882 */ /* 0x000fe20000000000 */
[----:B------:R-:W-:-:S10]  /*2850*/  UMOV UR4, URZ ;  /* 0x000000ff00047c82 */ /* 0x000fd40008000000 */
.L_x_10:
[----:B------:R-:W-:Y:S01]  /*2860*/  USHF.L.U32 UR6, UR6, 0x1f, URZ ;  /* 0x0000001f06067899 */ /* 0x000fe200080006ff */
[----:B0-----:R-:W-:Y:S01]  /*2870*/  LOP3.LUT R60, R3, 0x2, RZ, 0xfc, !PT ;  /* 0x00000002033c7812 */ /* 0x001fe200078efcff */
[----:B------:R-:W-:Y:S01]  /*2880*/  IMAD.WIDE R44, R65, 0x2, R44 ;  /* 0x00000002412c7825 */ /* 0x000fe200078e022c */
[C---:B------:R-:W-:Y:S02]  /*2890*/  LOP3.LUT R58, R3.reuse, 0x4, RZ, 0xfc, !PT ;  /* 0x00000004033a7812 */ /* 0x040fe400078efcff */
[----:B------:R-:W-:Y:S01]  /*28a0*/  ISETP.GE.AND P0, PT, R60, UR15, PT ;  /* 0x0000000f3c007c0c */ /* 0x000fe2000bf06270 */
[----:B------:R-:W-:Y:S01]  /*28b0*/  IMAD.U32 R66, RZ, RZ, UR6 ;  /* 0x00000006ff427e24 */ /* 0x000fe2000f8e00ff */
[C---:B------:R-:W-:Y:S02]  /*28c0*/  LOP3.LUT R60, R3.reuse, 0x6, RZ, 0xfc, !PT ;  /* 0x00000006033c7812 */ /* 0x040fe400078efcff */
[C---:B------:R-:W-:Y:S01]  /*28d0*/  LOP3.LUT R62, R3.reuse, 0x8, RZ, 0xfc, !PT ;  /* 0x00000008033e7812 */ /* 0x040fe200078efcff */
[----:B------:R-:W0:Y:S01]  /*28e0*/  SYNCS.PHASECHK.TRANS64.TRYWAIT P6, [UR14], R66 ;  /* 0x00000042ff0075a7 */ /* 0x000e2200080c110e */
[----:B------:R-:W-:-:S02]  /*28f0*/  LOP3.LUT R64, R3, 0xa, RZ, 0xfc, !PT ;  /* 0x0000000a03407812 */ /* 0x000fc400078efcff */
[----:B------:R-:W-:Y:S02]  /*2900*/  ISETP.GE.AND P1, PT, R58, UR15, PT ;  /* 0x0000000f3a007c0c */ /* 0x000fe4000bf26270 */
[----:B------:R-:W-:Y:S02]  /*2910*/  ISETP.GE.AND P2, PT, R60, UR15, PT ;  /* 0x0000000f3c007c0c */ /* 0x000fe4000bf46270 */
[----:B------:R-:W-:Y:S02]  /*2920*/  ISETP.GE.AND P3, PT, R62, UR15, PT ;  /* 0x0000000f3e007c0c */ /* 0x000fe4000bf66270 */
[----:B------:R-:W-:Y:S02]  /*2930*/  ISETP.GE.AND P4, PT, R64, UR15, PT ;  /* 0x0000000f40007c0c */ /* 0x000fe4000bf86270 */
[----:B------:R-:W-:Y:S02]  /*2940*/  ISETP.GE.AND P5, PT, R3, UR15, PT ;  /* 0x0000000f03007c0c */ /* 0x000fe4000bfa6270 */
[----:B------:R-:W-:Y:S01]  /*2950*/  PRMT R71, RZ, 0x7610, R71 ;  /* 0x00007610ff477816 */ /* 0x000fe20000000047 */
[----:B0-----:R-:W-:Y:S10]  /*2960*/  @!P6 BRA `(.L_x_8) ;  /* 0x000000140048e947 */ /* 0x001ff40003800000 */
.L_x_16:
[----:B------:R-:W-:Y:S01]  /*2970*/  LOP3.LUT R58, R3, 0xc, RZ, 0xfc, !PT ;  /* 0x0000000c033a7812 */ /* 0x000fe200078efcff */
[C---:B------:R-:W-:Y:S01]  /*2980*/  IMAD.WIDE R42, R65.reuse, 0x2, R42 ;  /* 0x00000002412a7825 */ /* 0x040fe200078e022a */
[----:B------:R-:W-:Y:S01]  /*2990*/  PRMT R66, RZ, 0x7610, R66 ;  /* 0x00007610ff427816 */ /* 0x000fe20000000042 */
[----:B------:R-:W2:Y:S01]  /*29a0*/  @!P5 LDG.E.U16 R71, desc[UR28][R44.64] ;  /* 0x0000001c2c47d981 */ /* 0x000ea2000c1e1500 */
[----:B------:R-:W-:Y:S01]  /*29b0*/  ISETP.GE.AND P5, PT, R58, UR15, PT ;  /* 0x0000000f3a007c0c */ /* 0x000fe2000bfa6270 */
[C---:B------:R-:W-:Y:S01]  /*29c0*/  IMAD.WIDE R40, R65.reuse, 0x2, R40 ;  /* 0x0000000241287825 */ /* 0x040fe200078e0228 */
[----:B------:R-:W-:Y:S02]  /*29d0*/  LEA.HI R58, R20, 0xe, RZ, 0x1a ;  /* 0x0000000e143a7811 */ /* 0x000fe400078fd0ff */
[----:B------:R-:W-:Y:S01]  /*29e0*/  PRMT R73, RZ, 0x7610, R73 ;  /* 0x00007610ff497816 */ /* 0x000fe20000000049 */
[----:B------:R-:W3:Y:S01]  /*29f0*/  @!P0 LDG.E.U16 R66, desc[UR28][R42.64] ;  /* 0x0000001c2a428981 */ /* 0x000ee2000c1e1500 */
[----:B------:R-:W-:Y:S01]  /*2a00*/  ISETP.GE.AND P0, PT, R58, UR15, PT ;  /* 0x0000000f3a007c0c */ /* 0x000fe2000bf06270 */
[----:B------:R-:W-:Y:S01]  /*2a10*/  IMAD.WIDE R6, R65, 0x2, R6 ;  /* 0x0000000241067825 */ /* 0x000fe200078e0206 */
[----:B------:R-:W-:-:S02]  /*2a20*/  LOP3.LUT R58, R3, 0x10, RZ, 0xfc, !PT ;  /* 0x00000010033a7812 */ /* 0x000fc400078efcff */
[----:B------:R-:W-:Y:S01]  /*2a30*/  PRMT R69, RZ, 0x7610, R69 ;  /* 0x00007610ff457816 */ /* 0x000fe20000000045 */
[----:B------:R-:W4:Y:S01]  /*2a40*/  @!P1 LDG.E.U16 R73, desc[UR28][R40.64] ;  /* 0x0000001c28499981 */ /* 0x000f22000c1e1500 */
[----:B------:R-:W-:Y:S01]  /*2a50*/  ISETP.GE.AND P1, PT, R58, UR15, PT ;  /* 0x0000000f3a007c0c */ /* 0x000fe2000bf26270 */
[----:B------:R-:W-:Y:S01]  /*2a60*/  IMAD.WIDE R48, R65, 0x2, R48 ;  /* 0x0000000241307825 */ /* 0x000fe200078e0230 */
[----:B------:R-:W-:Y:S02]  /*2a70*/  LOP3.LUT R58, R3, 0x12, RZ, 0xfc, !PT ;  /* 0x00000012033a7812 */ /* 0x000fe400078efcff */
[----:B------:R-:W-:Y:S01]  /*2a80*/  PRMT R75, RZ, 0x7610, R75 ;  /* 0x00007610ff4b7816 */ /* 0x000fe2000000004b */
[----:B------:R-:W5:Y:S01]  /*2a90*/  @!P3 LDG.E.U16 R69, desc[UR28][R6.64] ;  /* 0x0000001c0645b981 */ /* 0x000f62000c1e1500 */
[----:B------:R-:W-:Y:S01]  /*2aa0*/  ISETP.GE.AND P3, PT, R58, UR15, PT ;  /* 0x0000000f3a007c0c */ /* 0x000fe2000bf66270 */
[----:B------:R-:W-:Y:S01]  /*2ab0*/  IMAD.WIDE R4, R65, 0x2, R4 ;  /* 0x0000000241047825 */ /* 0x000fe200078e0204 */
[----:B------:R-:W-:-:S02]  /*2ac0*/  PRMT R68, RZ, 0x7610, R68 ;  /* 0x00007610ff447816 */ /* 0x000fc40000000044 */
[----:B------:R-:W3:Y:S01]  /*2ad0*/  @!P5 LDG.E.U16 R75, desc[UR28][R48.64] ;  /* 0x0000001c304bd981 */ /* 0x000ee2000c1e1500 */
[----:B------:R-:W-:Y:S01]  /*2ae0*/  ISETP.GE.AND P5, PT, R61, UR15, PT ;  /* 0x0000000f3d007c0c */ /* 0x000fe2000bfa6270 */
[C---:B------:R-:W-:Y:S01]  /*2af0*/  IMAD.WIDE R50, R65.reuse, 0x2, R50 ;  /* 0x0000000241327825 */ /* 0x040fe200078e0232 */
[----:B------:R-:W-:Y:S01]  /*2b00*/  PRMT R70, RZ, 0x7610, R70 ;  /* 0x00007610ff467816 */ /* 0x000fe20000000046 */
[----:B------:R-:W3:Y:S01]  /*2b10*/  @!P4 LDG.E.U16 R68, desc[UR28][R4.64] ;  /* 0x0000001c0444c981 */ /* 0x000ee2000c1e1500 */
[----:B------:R-:W-:Y:S01]  /*2b20*/  PRMT R67, RZ, 0x7610, R67 ;  /* 0x00007610ff437816 */ /* 0x000fe20000000043 */
[C---:B------:R-:W-:Y:S01]  /*2b30*/  IMAD.WIDE R52, R65.reuse, 0x2, R52 ;  /* 0x0000000241347825 */ /* 0x040fe200078e0234 */
[----:B------:R-:W-:Y:S02]  /*2b40*/  PRMT R74, RZ, 0x7610, R74 ;  /* 0x00007610ff4a7816 */ /* 0x000fe4000000004a */
[----:B------:R-:W3:Y:S01]  /*2b50*/  @!P3 LDG.E.U16 R70, desc[UR28][R50.64] ;  /* 0x0000001c3246b981 */ /* 0x000ee2000c1e1500 */
[----:B------:R-:W-:Y:S01]  /*2b60*/  IMAD.WIDE R12, R65, 0x2, R12 ;  /* 0x00000002410c7825 */ /* 0x000fe200078e020c */
[----:B------:R-:W-:-:S02]  /*2b70*/  ISETP.GE.AND P3, PT, R59, UR15, PT ;  /* 0x0000000f3b007c0c */ /* 0x000fc4000bf66270 */
[----:B------:R-:W3:Y:S04]  /*2b80*/  @!P1 LDG.E.U16 R67, desc[UR28][R52.64] ;  /* 0x0000001c34439981 */ /* 0x000ee8000c1e1500 */
[----:B------:R-:W4:Y:S01]  /*2b90*/  @!P5 LDG.E.U16 R74, desc[UR28][R12.64] ;  /* 0x0000001c0c4ad981 */ /* 0x000f22000c1e1500 */
[----:B------:R-:W-:Y:S01]  /*2ba0*/  PRMT R72, RZ, 0x7610, R72 ;  /* 0x00007610ff487816 */ /* 0x000fe20000000048 */
[----:B------:R-:W-:-:S05]  /*2bb0*/  IMAD.WIDE R10, R65, 0x2, R10 ;  /* 0x00000002410a7825 */ /* 0x000fca00078e020a */
[----:B------:R-:W4:Y:S01]  /*2bc0*/  @!P3 LDG.E.U16 R72, desc[UR28][R10.64] ;  /* 0x0000001c0a48b981 */ /* 0x000f22000c1e1500 */
[----:B------:R-:W-:-:S04]  /*2bd0*/  LOP3.LUT R58, R3, 0x14, RZ, 0xfc, !PT ;  /* 0x00000014033a7812 */ /* 0x000fc800078efcff */
[----:B------:R-:W-:Y:S02]  /*2be0*/  ISETP.GE.AND P4, PT, R58, UR15, PT ;  /* 0x0000000f3a007c0c */ /* 0x000fe4000bf86270 */
[----:B------:R-:W-:-:S04]  /*2bf0*/  LOP3.LUT R58, R3, 0x16, RZ, 0xfc, !PT ;  /* 0x00000016033a7812 */ /* 0x000fc800078efcff */
[----:B------:R-:W-:Y:S02]  /*2c00*/  ISETP.GE.AND P1, PT, R58, UR15, PT ;  /* 0x0000000f3a007c0c */ /* 0x000fe4000bf26270 */
[----:B------:R-:W-:Y:S02]  /*2c10*/  LEA.HI R58, R20, 0x1e, RZ, 0x1a ;  /* 0x0000001e143a7811 */ /* 0x000fe400078fd0ff */
[----:B------:R-:W-:Y:S02]  /*2c20*/  ISETP.GE.AND P5, PT, R57, UR15, PT ;  /* 0x0000000f39007c0c */ /* 0x000fe4000bfa6270 */
[----:B------:R-:W-:Y:S01]  /*2c30*/  ISETP.GE.AND P3, PT, R58, UR15, PT ;  /* 0x0000000f3a007c0c */ /* 0x000fe2000bf66270 */
[C---:B------:R-:W-:Y:S01]  /*2c40*/  IMAD.WIDE R46, R65.reuse, 0x2, R46 ;  /* 0x00000002412e7825 */ /* 0x040fe200078e022e */
[----:B------:R-:W-:Y:S02]  /*2c50*/  PRMT R77, RZ, 0x7610, R77 ;  /* 0x00007610ff4d7816 */ /* 0x000fe4000000004d */
[----:B------:R-:W-:Y:S01]  /*2c60*/  PRMT R76, RZ, 0x7610, R76 ;  /* 0x00007610ff4c7816 */ /* 0x000fe2000000004c */
[----:B------:R-:W-:Y:S01]  /*2c70*/  IMAD.WIDE R8, R65, 0x2, R8 ;  /* 0x0000000241087825 */ /* 0x000fe200078e0208 */
[----:B------:R-:W-:-:S02]  /*2c80*/  PRMT R58, RZ, 0x7610, R58 ;  /* 0x00007610ff3a7816 */ /* 0x000fc4000000003a */
[----:B------:R-:W-:Y:S01]  /*2c90*/  PRMT R60, RZ, 0x7610, R60 ;  /* 0x00007610ff3c7816 */ /* 0x000fe2000000003c */
[C---:B------:R-:W-:Y:S01]  /*2ca0*/  IMAD.WIDE R14, R65.reuse, 0x2, R14 ;  /* 0x00000002410e7825 */ /* 0x040fe200078e020e */
[----:B------:R-:W-:Y:S01]  /*2cb0*/  PRMT R62, RZ, 0x7610, R62 ;  /* 0x00007610ff3e7816 */ /* 0x000fe2000000003e */
[----:B------:R-:W4:Y:S01]  /*2cc0*/  @!P4 LDG.E.U16 R77, desc[UR28][R46.64] ;  /* 0x0000001c2e4dc981 */ /* 0x000f22000c1e1500 */
[----:B------:R-:W-:Y:S01]  /*2cd0*/  PRMT R64, RZ, 0x7610, R64 ;  /* 0x00007610ff407816 */ /* 0x000fe20000000040 */
[C---:B------:R-:W-:Y:S02]  /*2ce0*/  IMAD.WIDE R36, R65.reuse, 0x2, R36 ;  /* 0x0000000241247825 */ /* 0x040fe400078e0224 */
[----:B------:R-:W4:Y:S02]  /*2cf0*/  @!P5 LDG.E.U16 R76, desc[UR28][R8.64] ;  /* 0x0000001c084cd981 */ /* 0x000f24000c1e1500 */
[C---:B------:R-:W-:Y:S02]  /*2d00*/  IMAD.WIDE R38, R65.reuse, 0x2, R38 ;  /* 0x0000000241267825 */ /* 0x040fe400078e0226 */
[----:B------:R-:W4:Y:S02]  /*2d10*/  @!P0 LDG.E.U16 R60, desc[UR28][R36.64] ;  /* 0x0000001c243c8981 */ /* 0x000f24000c1e1500 */
[----:B------:R-:W-:-:S02]  /*2d20*/  IMAD.WIDE R34, R65, 0x2, R34 ;  /* 0x0000000241227825 */ /* 0x000fc400078e0222 */
[----:B------:R-:W4:Y:S04]  /*2d30*/  @!P2 LDG.E.U16 R58, desc[UR28][R38.64] ;  /* 0x0000001c263aa981 */ /* 0x000f28000c1e1500 */
[----:B------:R-:W4:Y:S04]  /*2d40*/  @!P1 LDG.E.U16 R62, desc[UR28][R14.64] ;  /* 0x0000001c0e3e9981 */ /* 0x000f28000c1e1500 */
[----:B------:R-:W4:Y:S01]  /*2d50*/  @!P3 LDG.E.U16 R64, desc[UR28][R34.64] ;  /* 0x0000001c2240b981 */ /* 0x000f22000c1e1500 */
[----:B------:R-:W-:Y:S01]  /*2d60*/  BAR.SYNC.DEFER_BLOCKING 0x0 ;  /* 0x0000000000007b1d */ /* 0x000fe20000010000 */
[----:B------:R-:W-:-:S04]  /*2d70*/  IMAD.WIDE R18, R63, 0x2, R18 ;  /* 0x000000023f127825 */ /* 0x000fc800078e0212 */
[----:B------:R-:W-:-:S04]  /*2d80*/  IMAD.WIDE R24, R63, 0x2, R24 ;  /* 0x000000023f187825 */ /* 0x000fc800078e0218 */
[----:B------:R-:W-:-:S04]  /*2d90*/  IMAD.WIDE R28, R63, 0x2, R28 ;  /* 0x000000023f1c7825 */ /* 0x000fc800078e021c */
[----:B------:R-:W-:-:S04]  /*2da0*/  IMAD.WIDE R32, R63, 0x2, R32 ;  /* 0x000000023f207825 */ /* 0x000fc800078e0220 */
[----:B------:R-:W-:-:S04]  /*2db0*/  IMAD.WIDE R16, R63, 0x2, R16 ;  /* 0x000000023f107825 */ /* 0x000fc800078e0210 */
[----:B------:R-:W-:-:S04]  /*2dc0*/  IMAD.WIDE R22, R63, 0x2, R22 ;  /* 0x000000023f167825 */ /* 0x000fc800078e0216 */
[----:B------:R-:W-:-:S04]  /*2dd0*/  IMAD.WIDE R26, R63, 0x2, R26 ;  /* 0x000000023f1a7825 */ /* 0x000fc800078e021a */
[----:B------:R-:W-:Y:S01]  /*2de0*/  IMAD.WIDE R30, R63, 0x2, R30 ;  /* 0x000000023f1e7825 */ /* 0x000fe200078e021e */
[----:B--2---:R0:W-:Y:S04]  /*2df0*/  STS.U16 [R56+UR16+0x1000], R71 ;  /* 0x0010004738007988 */ /* 0x0041e80008000410 */
[----:B-----5:R-:W-:Y:S01]  /*2e00*/  STS.U16 [R56+UR16+0x1400], R69 ;  /* 0x0014004538007988 */ /* 0x020fe20008000410 */
[----:B0-----:R-:W-:-:S03]  /*2e10*/  PRMT R71, RZ, 0x7610, R71 ;  /* 0x00007610ff477816 */ /* 0x001fc60000000047 */
[----:B---3--:R-:W-:Y:S04]  /*2e20*/  STS.U16 [R56+UR16+0x1800], R67 ;  /* 0x0018004338007988 */ /* 0x008fe80008000410 */
[----:B----4-:R-:W-:Y:S04]  /*2e30*/  STS.U16 [R56+UR16+0x1c00], R74 ;  /* 0x001c004a38007988 */ /* 0x010fe80008000410 */
[----:B------:R0:W-:Y:S02]  /*2e40*/  STS.U16 [R55+UR16+0x1100], R66 ;  /* 0x0011004237007988 */ /* 0x0001e40008000410 */
[----:B0-----:R-:W-:-:S04]  /*2e50*/  LOP3.LUT R66, R20, 0x1f, RZ, 0xc0, !PT ;  /* 0x0000001f14427812 */ /* 0x001fc800078ec0ff */
[----:B------:R-:W-:Y:S01]  /*2e60*/  ISETP.GE.AND P0, PT, R66, UR15, PT ;  /* 0x0000000f42007c0c */ /* 0x000fe2000bf06270 */
[----:B------:R0:W-:Y:S01]  /*2e70*/  STS.U16 [R55+UR16+0x1500], R68 ;  /* 0x0015004437007988 */ /* 0x0001e20008000410 */
[----:B------:R-:W-:-:S03]  /*2e80*/  PRMT R67, RZ, 0x7610, R67 ;  /* 0x00007610ff437816 */ /* 0x000fc60000000043 */
[----:B------:R1:W-:Y:S01]  /*2e90*/  STS.U16 [R55+UR16+0x1900], R70 ;  /* 0x0019004637007988 */ /* 0x0003e20008000410 */
[----:B------:R-:W-:-:S03]  /*2ea0*/  PRMT R69, RZ, 0x7610, R69 ;  /* 0x00007610ff457816 */ /* 0x000fc60000000045 */
[----:B------:R2:W-:Y:S01]  /*2eb0*/  STS.U16 [R55+UR16+0x1d00], R72 ;  /* 0x001d004837007988 */ /* 0x0005e20008000410 */
[----:B------:R-:W-:-:S03]  /*2ec0*/  PRMT R66, RZ, 0x7610, R66 ;  /* 0x00007610ff427816 */ /* 0x000fc60000000042 */
[----:B------:R3:W-:Y:S01]  /*2ed0*/  STS.U16 [R54+UR16+0x1200], R73 ;  /* 0x0012004936007988 */ /* 0x0007e20008000410 */
[----:B0-----:R-:W-:Y:S02]  /*2ee0*/  PRMT R68, RZ, 0x7610, R68 ;  /* 0x00007610ff447816 */ /* 0x001fe40000000044 */
[----:B-1----:R-:W-:Y:S01]  /*2ef0*/  PRMT R70, RZ, 0x7610, R70 ;  /* 0x00007610ff467816 */ /* 0x002fe20000000046 */
[----:B------:R-:W4:Y:S01]  /*2f00*/  @!P0 LDG.E.U16 R67, desc[UR28][R32.64] ;  /* 0x0000001c20438981 */ /* 0x000f22000c1e1500 */
[----:B--2---:R-:W-:-:S03]  /*2f10*/  PRMT R72, RZ, 0x7610, R72 ;  /* 0x00007610ff487816 */ /* 0x004fc60000000048 */
[----:B------:R-:W2:Y:S01]  /*2f20*/  @!P0 LDG.E.U16 R69, desc[UR28][R28.64] ;  /* 0x0000001c1c458981 */ /* 0x000ea2000c1e1500 */
[----:B---3--:R-:W-:-:S03]  /*2f30*/  PRMT R73, RZ, 0x7610, R73 ;  /* 0x00007610ff497816 */ /* 0x008fc60000000049 */
[----:B------:R-:W3:Y:S04]  /*2f40*/  @!P0 LDG.E.U16 R71, desc[UR28][R24.64] ;  /* 0x0000001c18478981 */ /* 0x000ee8000c1e1500 */
[----:B------:R-:W5:Y:S04]  /*2f50*/  @!P0 LDG.E.U16 R73, desc[UR28][R18.64] ;  /* 0x0000001c12498981 */ /* 0x000f68000c1e1500 */
[----:B------:R-:W5:Y:S04]  /*2f60*/  @!P0 LDG.E.U16 R66, desc[UR28][R30.64] ;  /* 0x0000001c1e428981 */ /* 0x000f68000c1e1500 */
[----:B------:R-:W5:Y:S04]  /*2f70*/  @!P0 LDG.E.U16 R68, desc[UR28][R26.64] ;  /* 0x0000001c1a448981 */ /* 0x000f68000c1e1500 */
[----:B------:R-:W5:Y:S04]  /*2f80*/  @!P0 LDG.E.U16 R70, desc[UR28][R22.64] ;  /* 0x0000001c16468981 */ /* 0x000f68000c1e1500 */
[----:B------:R-:W5:Y:S04]  /*2f90*/  @!P0 LDG.E.U16 R72, desc[UR28][R16.64] ;  /* 0x0000001c10488981 */ /* 0x000f68000c1e1500 */
[----:B------:R0:W-:Y:S04]  /*2fa0*/  STS.U16 [R54+UR16+0x1600], R75 ;  /* 0x0016004b36007988 */ /* 0x0001e80008000410 */
[----:B------:R0:W-:Y:S04]  /*2fb0*/  STS.U16 [R54+UR16+0x1a00], R77 ;  /* 0x001a004d36007988 */ /* 0x0001e80008000410 */
[----:B------:R0:W-:Y:S04]  /*2fc0*/  STS.U16 [R54+UR16+0x1e00], R76 ;  /* 0x001e004c36007988 */ /* 0x0001e80008000410 */
[----:B------:R0:W-:Y:S04]  /*2fd0*/  STS.U16 [R21+UR16+0x1300], R58 ;  /* 0x0013003a15007988 */ /* 0x0001e80008000410 */
[----:B------:R0:W-:Y:S04]  /*2fe0*/  STS.U16 [R21+UR16+0x1700], R60 ;  /* 0x0017003c15007988 */ /* 0x0001e80008000410 */
[----:B------:R0:W-:Y:S04]  /*2ff0*/  STS.U16 [R21+UR16+0x1b00], R62 ;  /* 0x001b003e15007988 */ /* 0x0001e80008000410 */
[----:B------:R0:W-:Y:S01]  /*3000*/  STS.U16 [R21+UR16+0x1f00], R64 ;  /* 0x001f004015007988 */ /* 0x0001e20008000410 */
[----:B------:R-:W-:-:S04]  /*3010*/  ULEA UR14, UR5, UR16, 0x3 ;  /* 0x00000010050e7291 */ /* 0x000fc8000f8e18ff */
[----:B------:R-:W-:Y:S01]  /*3020*/  UIADD3 UR14, UPT, UPT, UR14, 0x3000, URZ ;  /* 0x000030000e0e7890 */ /* 0x000fe2000fffe0ff */
[----:B----4-:R0:W-:Y:S04]  /*3030*/  STS.U16 [R56+UR16+0x2800], R67 ;  /* 0x0028004338007988 */ /* 0x0101e80008000410 */
[----:B--2---:R0:W-:Y:S04]  /*3040*/  STS.U16 [R56+UR16+0x2a00], R69 ;  /* 0x002a004538007988 */ /* 0x0041e80008000410 */
[----:B---3--:R0:W-:Y:S04]  /*3050*/  STS.U16 [R56+UR16+0x2c00], R71 ;  /* 0x002c004738007988 */ /* 0x0081e80008000410 */
[----:B-----5:R0:W-:Y:S04]  /*3060*/  STS.U16 [R56+UR16+0x2e00], R73 ;  /* 0x002e004938007988 */ /* 0x0201e80008000410 */
[----:B------:R0:W-:Y:S04]  /*3070*/  STS.U16 [R55+UR16+0x2900], R66 ;  /* 0x0029004237007988 */ /* 0x0001e80008000410 */
[----:B------:R0:W-:Y:S04]  /*3080*/  STS.U16 [R55+UR16+0x2b00], R68 ;  /* 0x002b004437007988 */ /* 0x0001e80008000410 */
[----:B------:R0:W-:Y:S04]  /*3090*/  STS.U16 [R55+UR16+0x2d00], R70 ;  /* 0x002d004637007988 */ /* 0x0001e80008000410 */
[----:B------:R0:W-:Y:S01]  /*30a0*/  STS.U16 [R55+UR16+0x2f00], R72 ;  /* 0x002f004837007988 */ /* 0x0001e20008000410 */
[----:B------:R1:W-:Y:S06]  /*30b0*/  MEMBAR.ALL.CTA ;  /* 0x0000000000007992 */ /* 0x0003ec0000008000 */
[----:B-1----:R-:W1:Y:S02]  /*30c0*/  FENCE.VIEW.ASYNC.S ;  /* 0x00000000000073c6 */ /* 0x002e640000000000 */
[----:B-1----:R-:W-:Y:S06]  /*30d0*/  BAR.SYNC.DEFER_BLOCKING 0x0 ;  /* 0x0000000000007b1d */ /* 0x002fec0000010000 */
[----:B------:R-:W-:Y:S05]  /*30e0*/  BRA.U UP1, `(.L_x_9) ;  /* 0x00000001013c7547 */ /* 0x000fea000b800000 */
[----:B------:R-:W-:Y:S01]  /*30f0*/  UMOV UR22, UR8 ;  /* 0x0000000800167c82 */ /* 0x000fe20008000000 */
[----:B------:R-:W-:Y:S01]  /*3100*/  UMOV UR23, 0x40004040 ;  /* 0x4000404000177882 */ /* 0x000fe20000000000 */
[----:B------:R-:W-:Y:S01]  /*3110*/  UMOV UR24, UR10 ;  /* 0x0000000a00187c82 */ /* 0x000fe20008000000 */
[----:B------:R-:W-:Y:S01]  /*3120*/  UMOV UR25, 0x80004020 ;  /* 0x8000402000197882 */ /* 0x000fe20000000000 */
[----:B------:R-:W-:Y:S01]  /*3130*/  UMOV UR26, 0x0 ;  /* 0x00000000001a7882 */ /* 0x000fe20000000000 */
[----:B------:R-:W-:Y:S01]  /*3140*/  UMOV UR27, 0x4088490 ;  /* 0x04088490001b7882 */ /* 0x000fe20000000000 */
[----:B------:R-:W-:Y:S01]  /*3150*/  UMOV UR6, UR14 ;  /* 0x0000000e00067c82 */ /* 0x000fe20008000000 */
[----:B------:R-:W-:Y:S01]  /*3160*/  UMOV UR7, URZ ;  /* 0x000000ff00077c82 */ /* 0x000fe20008000000 */
[----:B------:R-:W-:Y:S01]  /*3170*/  UMOV UR32, 0x0 ;  /* 0x0000000000207882 */ /* 0x000fe20000000000 */
[----:B------:R-:W-:Y:S01]  /*3180*/  UMOV UR33, 0x4088490 ;  /* 0x0408849000217882 */ /* 0x000fe20000000000 */
[----:B------:R1:W-:Y:S01]  /*3190*/  UTCHMMA gdesc[UR22], gdesc[UR24], tmem[UR17], tmem[UR26], idesc[UR27], UPT ;  /* 0x00ff1a18160075ea */ /* 0x0003e2000b800011 */
[----:B------:R-:W-:Y:S01]  /*31a0*/  UMOV UR6, UR6 ;  /* 0x0000000600067c82 */ /* 0x000fe20008000000 */
[----:B------:R1:W-:Y:S01]  /*31b0*/  UTCHMMA gdesc[UR18], gdesc[UR20], tmem[UR17], tmem[UR32], idesc[UR33], UPT ;  /* 0x00ff2014120075ea */ /* 0x0003e2000b800011 */
[----:B------:R1:W-:Y:S01]  /*31c0*/  UTCBAR [UR6], URZ ;  /* 0x000000ff060073e9 */ /* 0x0003e200080000ff */
[----:B------:R-:W-:-:S02]  /*31d0*/  NOP ;  /* 0x0000000000007918 */ /* 0x000fc40000000000 */
.L_x_9:
[----:B------:R-:W-:Y:S02]  /*31e0*/  UIADD3 UR5, UPT, UPT, UR5, 0x1, URZ ;  /* 0x0000000105057890 */ /* 0x000fe4000fffe0ff */
[----:B------:R-:W-:Y:S02]  /*31f0*/  UIADD3 UR12, UPT, UPT, UR12, -0x1, URZ ;  /* 0xffffffff0c0c7890 */ /* 0x000fe4000fffe0ff */
[----:B------:R-:W-:Y:S02]  /*3200*/  UISETP.GT.AND UP2, UPT, UR5, 0x1, UPT ;  /* 0x000000010500788c */ /* 0x000fe4000bf44270 */
[----:B------:R-:W-:Y:S02]  /*3210*/  UIADD3 UR15, UPT, UPT, UR15, -0x20, URZ ;  /* 0xffffffe00f0f7890 */ /* 0x000fe4000fffe0ff */
[----:B-1----:R-:W-:Y:S02]  /*3220*/  USEL UR6, URZ, 0x1, !UP2 ;  /* 0x00000001ff067887 */ /* 0x002fe4000d000000 */
[----:B------:R-:W-:-:S02]  /*3230*/  USEL UR5, UR5, URZ, !UP2 ;  /* 0x000000ff05057287 */ /* 0x000fc4000d000000 */
[----:B------:R-:W-:Y:S02]  /*3240*/  UISETP.NE.U32.AND UP2, UPT, UR12, URZ, UPT ;  /* 0x000000ff0c00728c */ /* 0x000fe4000bf45070 */
[----:B------:R-:W-:-:S03]  /*3250*/  ULOP3.LUT UR7, UR4, UR6, URZ, 0x3c, !UPT ;  /* 0x0000000604077292 */ /* 0x000fc6000f8e3cff */
[----:B------:R-:W-:-:S04]  /*3260*/  UMOV UR6, UR4 ;  /* 0x0000000400067c82 */ /* 0x000fc80008000000 */
[----:B------:R-:W-:Y:S01]  /*3270*/  UMOV UR4, UR7 ;  /* 0x0000000700047c82 */ /* 0x000fe20008000000 */
[----:B------:R-:W-:Y:S05]  /*3280*/  BRA.U UP2, `(.L_x_10) ;  /* 0xfffffff502747547 */ /* 0x000fea000b83ffff */
.L_x_7:
[----:B------:R-:W-:-:S09]  /*3290*/  UISETP.GE.AND UP1, UPT, UR30, 0x20, UPT ;  /* 0x000000201e00788c */ /* 0x000fd2000bf26270 */
[----:B------:R-:W-:Y:S05]  /*32a0*/  BRA.U !UP1, `(.L_x_11) ;  /* 0x0000000109107547 */ /* 0x000fea000b800000 */
[----:B------:R-:W-:-:S06]  /*32b0*/  USHF.L.U32 UR6, UR6, 0x1f, URZ ;  /* 0x0000001f06067899 */ /* 0x000fcc00080006ff */
[----:B------:R-:W-:-:S04]  /*32c0*/  IMAD.U32 R4, RZ, RZ, UR6 ;  /* 0x00000006ff047e24 */ /* 0x000fc8000f8e00ff */
[----:B------:R-:W1:Y:S02]  /*32d0*/  SYNCS.PHASECHK.TRANS64.TRYWAIT P0, [UR14], R4 ;  /* 0x00000004ff0075a7 */ /* 0x000e64000800110e */
[----:B-1----:R-:W-:Y:S05]  /*32e0*/  @!P0 BRA `(.L_x_12) ;  /* 0x0000000800f48947 */ /* 0x002fea0003800000 */
.L_x_11:
[----:B------:R-:W-:Y:S01]  /*32f0*/  BAR.SYNC.DEFER_BLOCKING 0x0 ;  /* 0x0000000000007b1d */ /* 0x000fe20000010000 */
[C---:B------:R-:W-:Y:S01]  /*3300*/  LOP3.LUT P0, RZ, R20.reuse, 0x7f, RZ, 0xc0, !PT ;  /* 0x0000007f14ff7812 */ /* 0x040fe2000780c0ff */
[C---:B------:R-:W-:Y:S02]  /*3310*/  IMAD.SHL.U32 R22, R20.reuse, 0x80, RZ ;  /* 0x0000008014167824 */ /* 0x040fe400078e00ff */
[C---:B0-----:R-:W-:Y:S02]  /*3320*/  IMAD.SHL.U32 R21, R20.reuse, 0x10, RZ ;  /* 0x0000001014157824 */ /* 0x041fe400078e00ff */
[----:B------:R-:W-:Y:S01]  /*3330*/  IMAD.SHL.U32 R23, R20, 0x8, RZ ;  /* 0x0000000814177824 */ /* 0x000fe200078e00ff */
[----:B------:R-:W-:Y:S01]  /*3340*/  LOP3.LUT R25, R22, 0x800, RZ, 0xc0, !PT ;  /* 0x0000080016197812 */ /* 0x000fe200078ec0ff */
[----:B------:R-:W0:Y:S01]  /*3350*/  S2R R20, SR_CgaCtaId ;  /* 0x0000000000147919 */ /* 0x000e220000008800 */
[----:B------:R-:W-:Y:S01]  /*3360*/  LOP3.LUT R22, R21, 0xf0, RZ, 0xc0, !PT ;  /* 0x000000f015167812 */ /* 0x000fe200078ec0ff */
[----:B------:R-:W1:Y:S01]  /*3370*/  LDCU UR4, c[0x0][0x3b4] ;  /* 0x00007680ff0477ac */ /* 0x000e620008000800 */
[----:B------:R-:W-:-:S02]  /*3380*/  LOP3.LUT R23, R23, 0x300, RZ, 0xc0, !PT ;  /* 0x0000030017177812 */ /* 0x000fc400078ec0ff */
[----:B------:R-:W-:Y:S01]  /*3390*/  IADD3 R22, PT, PT, R22, UR16, R25 ;  /* 0x0000001016167c10 */ /* 0x000fe2000fffe019 */
[----:B------:R-:W2:Y:S01]  /*33a0*/  LDCU.128 UR8, c[0x0][0x390] ;  /* 0x00007200ff0877ac */ /* 0x000ea20008000c00 */
[----:B------:R-:W-:-:S03]  /*33b0*/  LOP3.LUT R21, R21, 0x7f0, RZ, 0xc0, !PT ;  /* 0x000007f015157812 */ /* 0x000fc600078ec0ff */
[----:B------:R-:W-:Y:S01]  /*33c0*/  IMAD.IADD R22, R23, 0x1, R22 ;  /* 0x0000000117167824 */ /* 0x000fe200078e0216 */
[----:B------:R-:W3:Y:S02]  /*33d0*/  @!P0 SYNCS.CCTL.IV [UR16+0x3000] ;  /* 0x00300000ff0089b1 */ /* 0x000ee40008000010 */
[----:B---3--:R-:W-:Y:S06]  /*33e0*/  BAR.SYNC.DEFER_BLOCKING 0x0 ;  /* 0x0000000000007b1d */ /* 0x008fec0000010000 */
[----:B------:R-:W-:Y:S01]  /*33f0*/  LDTM.16dp32bit_t0_t15.x16 R4, tmem[UR13] ;  /* 0x0000000d000479ee */ /* 0x000fe20008a00000 */
[----:B------:R-:W3:Y:S01]  /*3400*/  LDTM.16dp32bit_t16_t31.x16 R4, tmem[UR13+0x10] ;  /* 0x0000100d000479ee */ /* 0x000ee20008a20000 */
[----:B------:R-:W4:Y:S01]  /*3410*/  @!P0 SYNCS.CCTL.IV [UR16+0x3008] ;  /* 0x00300800ff0089b1 */ /* 0x000f220008000010 */
[----:B------:R-:W-:Y:S01]  /*3420*/  NOP ;  /* 0x0000000000007918 */ /* 0x000fe20000000000 */
[----:B--2---:R-:W-:-:S02]  /*3430*/  ISETP.GE.AND P0, PT, R2, UR10, PT ;  /* 0x0000000a02007c0c */ /* 0x004fc4000bf06270 */
[----:B---3--:R-:W-:Y:S01]  /*3440*/  F2FP.BF16.F32.PACK_AB R24, R6, R4 ;  /* 0x000000040618723e */ /* 0x008fe200000010ff */
[----:B0-----:R-:W-:Y:S01]  /*3450*/  IMAD.SHL.U32 R4, R20, 0x20, RZ ;  /* 0x0000002014047824 */ /* 0x001fe200078e00ff */
[----:B------:R-:W-:Y:S02]  /*3460*/  F2FP.BF16.F32.PACK_AB R28, R7, R5 ;  /* 0x00000005071c723e */ /* 0x000fe400000010ff */
[----:B------:R-:W-:Y:S02]  /*3470*/  F2FP.BF16.F32.PACK_AB R25, R10, R8 ;  /* 0x000000080a19723e */ /* 0x000fe400000010ff */
[----:B------:R-:W-:Y:S02]  /*3480*/  F2FP.BF16.F32.PACK_AB R29, R11, R9 ;  /* 0x000000090b1d723e */ /* 0x000fe400000010ff */
[----:B------:R-:W-:Y:S02]  /*3490*/  F2FP.BF16.F32.PACK_AB R26, R14, R12 ;  /* 0x0000000c0e1a723e */ /* 0x000fe400000010ff */
[----:B------:R-:W-:Y:S01]  /*34a0*/  F2FP.BF16.F32.PACK_AB R30, R15, R13 ;  /* 0x0000000d0f1e723e */ /* 0x000fe200000010ff */
[----:B------:R-:W0:Y:S01]  /*34b0*/  LDC R12, c[0x0][0x3b8] ;  /* 0x0000ee00ff0c7b82 */ /* 0x000e220000000800 */
[----:B------:R-:W-:-:S02]  /*34c0*/  F2FP.BF16.F32.PACK_AB R27, R18, R16 ;  /* 0x00000010121b723e */ /* 0x000fc400000010ff */
[----:B------:R-:W-:Y:S02]  /*34d0*/  F2FP.BF16.F32.PACK_AB R31, R19, R17 ;  /* 0x00000011131f723e */ /* 0x000fe400000010ff */
[----:B------:R-:W-:Y:S01]  /*34e0*/  LOP3.LUT R3, R3, 0x20, R4, 0xf8, !PT ;  /* 0x0000002003037812 */ /* 0x000fe200078ef804 */
[----:B----4-:R-:W-:Y:S01]  /*34f0*/  STS.128 [R22], R24 ;  /* 0x0000001816007388 */ /* 0x010fe20000000c00 */
[----:B-1----:R-:W-:Y:S02]  /*3500*/  IMAD R4, R2, UR4, RZ ;  /* 0x0000000402047c24 */ /* 0x002fe4000f8e02ff */
[----:B------:R-:W-:Y:S01]  /*3510*/  LOP3.LUT R3, R3, R0, RZ, 0xfc, !PT ;  /* 0x0000000003037212 */ /* 0x000fe200078efcff */
[----:B------:R-:W-:Y:S02]  /*3520*/  STS.128 [R22+0x400], R28 ;  /* 0x0004001c16007388 */ /* 0x000fe40000000c00 */
[----:B------:R-:W-:Y:S01]  /*3530*/  LEA R0, P1, R4, UR8, 0x1 ;  /* 0x0000000804007c11 */ /* 0x000fe2000f8208ff */
[----:B------:R-:W-:Y:S01]  /*3540*/  BAR.SYNC.DEFER_BLOCKING 0x0 ;  /* 0x0000000000007b1d */ /* 0x000fe20000010000 */
[----:B------:R-:W-:-:S02]  /*3550*/  LOP3.LUT R2, R3, 0x2, RZ, 0xfc, !PT ;  /* 0x0000000203027812 */ /* 0x000fc400078efcff */
[C---:B------:R-:W-:Y:S02]  /*3560*/  ISETP.LT.AND P5, PT, R3.reuse, UR11, !P0 ;  /* 0x0000000b03007c0c */ /* 0x040fe4000c7a1270 */
[----:B------:R-:W-:Y:S02]  /*3570*/  ISETP.LT.AND P4, PT, R2, UR11, !P0 ;  /* 0x0000000b02007c0c */ /* 0x000fe4000c781270 */
[----:B------:R-:W-:Y:S02]  /*3580*/  LEA.HI.X.SX32 R2, R4, UR9, 0x1, P1 ;  /* 0x0000000904027c11 */ /* 0x000fe400088f0eff */
[C---:B------:R-:W-:Y:S01]  /*3590*/  LOP3.LUT R13, R3.reuse, 0x6, RZ, 0xfc, !PT ;  /* 0x00000006030d7812 */ /* 0x040fe200078efcff */
[C---:B0-----:R-:W-:Y:S01]  /*35a0*/  IMAD R5, R3.reuse, R12, RZ ;  /* 0x0000000c03057224 */ /* 0x041fe200078e02ff */
[C---:B------:R-:W-:Y:S02]  /*35b0*/  LOP3.LUT R6, R3.reuse, 0x8, RZ, 0xfc, !PT ;  /* 0x0000000803067812 */ /* 0x040fe400078efcff */
[----:B------:R-:W-:Y:S01]  /*35c0*/  LOP3.LUT R14, R3, 0x4, RZ, 0xfc, !PT ;  /* 0x00000004030e7812 */ /* 0x000fe200078efcff */
[----:B------:R-:W-:Y:S01]  /*35d0*/  IMAD R7, R12, 0x2, R5 ;  /* 0x000000020c077824 */ /* 0x000fe200078e0205 */
[----:B------:R-:W-:-:S02]  /*35e0*/  LEA R4, P1, R5, R0, 0x1 ;  /* 0x0000000005047211 */ /* 0x000fc400078208ff */
[----:B------:R-:W-:Y:S01]  /*35f0*/  ISETP.LT.AND P2, PT, R13, UR11, !P0 ;  /* 0x0000000b0d007c0c */ /* 0x000fe2000c741270 */
[----:B------:R-:W-:Y:S01]  /*3600*/  IMAD R13, R12, 0x2, R7 ;  /* 0x000000020c0d7824 */ /* 0x000fe200078e0207 */
[----:B------:R-:W-:Y:S02]  /*3610*/  LEA.HI.X.SX32 R5, R5, R2, 0x1, P1 ;  /* 0x0000000205057211 */ /* 0x000fe400008f0eff */
[----:B------:R-:W-:Y:S02]  /*3620*/  ISETP.LT.AND P1, PT, R6, UR11, !P0 ;  /* 0x0000000b06007c0c */ /* 0x000fe4000c721270 */
[----:B------:R-:W-:Y:S01]  /*3630*/  LEA R6, P6, R7, R0, 0x1 ;  /* 0x0000000007067211 */ /* 0x000fe200078c08ff */
[----:B------:R-:W0:Y:S01]  /*3640*/  LDS.128 R8, [R21+UR16] ;  /* 0x0000001015087984 */ /* 0x000e220008000c00 */
[----:B------:R-:W-:Y:S02]  /*3650*/  ISETP.LT.AND P3, PT, R14, UR11, !P0 ;  /* 0x0000000b0e007c0c */ /* 0x000fe4000c761270 */
[----:B------:R-:W-:-:S02]  /*3660*/  LOP3.LUT R15, R3, 0xa, RZ, 0xfc, !PT ;  /* 0x0000000a030f7812 */ /* 0x000fc400078efcff */
[----:B------:R-:W-:Y:S02]  /*3670*/  LEA.HI.X.SX32 R7, R7, R2, 0x1, P6 ;  /* 0x0000000207077211 */ /* 0x000fe400030f0eff */
[----:B------:R-:W-:Y:S02]  /*3680*/  LEA R14, P6, R13, R0, 0x1 ;  /* 0x000000000d0e7211 */ /* 0x000fe400078c08ff */
[----:B------:R-:W-:Y:S01]  /*3690*/  LOP3.LUT R16, R3, 0xc, RZ, 0xfc, !PT ;  /* 0x0000000c03107812 */ /* 0x000fe200078efcff */
[----:B0-----:R0:W-:Y:S01]  /*36a0*/  @P5 STG.E.U16 desc[UR28][R4.64], R8 ;  /* 0x0000000804005986 */ /* 0x0011e2000c10151c */
[----:B------:R-:W-:Y:S02]  /*36b0*/  ISETP.LT.AND P5, PT, R15, UR11, !P0 ;  /* 0x0000000b0f007c0c */ /* 0x000fe4000c7a1270 */
[----:B------:R-:W-:Y:S01]  /*36c0*/  LEA.HI.X.SX32 R15, R13, R2, 0x1, P6 ;  /* 0x000000020d0f7211 */ /* 0x000fe200030f0eff */
[----:B------:R-:W-:Y:S01]  /*36d0*/  IMAD R13, R12, 0x2, R13 ;  /* 0x000000020c0d7824 */ /* 0x000fe200078e020d */
[----:B------:R-:W-:-:S03]  /*36e0*/  PRMT R22, R9, 0x7632, R22 ;  /* 0x0000763209167816 */ /* 0x000fc60000000016 */
[----:B------:R-:W-:Y:S01]  /*36f0*/  IMAD R19, R12, 0x2, R13 ;  /* 0x000000020c137824 */ /* 0x000fe200078e020d */
[----:B0-----:R-:W-:Y:S02]  /*3700*/  PRMT R5, R8, 0x7632, R5 ;  /* 0x0000763208057816 */ /* 0x001fe40000000005 */
[C---:B------:R-:W-:Y:S02]  /*3710*/  LOP3.LUT R4, R3.reuse, 0xe, RZ, 0xfc, !PT ;  /* 0x0000000e03047812 */ /* 0x040fe400078efcff */
[----:B------:R-:W-:Y:S01]  /*3720*/  LOP3.LUT R8, R3, 0x10, RZ, 0xfc, !PT ;  /* 0x0000001003087812 */ /* 0x000fe200078efcff */
[----:B------:R-:W-:Y:S01]  /*3730*/  @P4 STG.E.U16 desc[UR28][R6.64], R5 ;  /* 0x0000000506004986 */ /* 0x000fe2000c10151c */
[----:B------:R-:W-:Y:S02]  /*3740*/  ISETP.LT.AND P4, PT, R16, UR11, !P0 ;  /* 0x0000000b10007c0c */ /* 0x000fe4000c781270 */
[----:B------:R-:W-:Y:S01]  /*3750*/  LEA R16, P6, R13, R0, 0x1 ;  /* 0x000000000d107211 */ /* 0x000fe200078c08ff */
[----:B------:R0:W-:Y:S01]  /*3760*/  @P3 STG.E.U16 desc[UR28][R14.64], R9 ;  /* 0x000000090e003986 */ /* 0x0001e2000c10151c */
[----:B------:R-:W-:-:S02]  /*3770*/  ISETP.LT.AND P3, PT, R4, UR11, !P0 ;  /* 0x0000000b04007c0c */ /* 0x000fc4000c761270 */
[----:B------:R-:W-:Y:S01]  /*3780*/  LEA.HI.X.SX32 R17, R13, R2, 0x1, P6 ;  /* 0x000000020d117211 */ /* 0x000fe200030f0eff */
[----:B------:R-:W1:Y:S01]  /*3790*/  LDS.128 R4, [R21+UR16+0x800] ;  /* 0x0008001015047984 */ /* 0x000e620008000c00 */
[C---:B------:R-:W-:Y:S01]  /*37a0*/  LEA R18, P6, R19.reuse, R0, 0x1 ;  /* 0x0000000013127211 */ /* 0x040fe200078c08ff */
[----:B------:R-:W-:Y:S02]  /*37b0*/  IMAD R13, R12, 0x2, R19 ;  /* 0x000000020c0d7824 */ /* 0x000fe400078e0213 */
[----:B------:R2:W-:Y:S01]  /*37c0*/  @P2 STG.E.U16 desc[UR28][R16.64], R22 ;  /* 0x0000001610002986 */ /* 0x0005e2000c10151c */
[----:B------:R-:W-:Y:S02]  /*37d0*/  LEA.HI.X.SX32 R19, R19, R2, 0x1, P6 ;  /* 0x0000000213137211 */ /* 0x000fe400030f0eff */
[----:B------:R-:W-:Y:S01]  /*37e0*/  ISETP.LT.AND P2, PT, R8, UR11, !P0 ;  /* 0x0000000b08007c0c */ /* 0x000fe2000c741270 */
[----:B0-----:R-:W-:Y:S01]  /*37f0*/  IMAD R15, R12, 0x2, R13 ;  /* 0x000000020c0f7824 */ /* 0x001fe200078e020d */
[----:B------:R-:W-:Y:S01]  /*3800*/  LOP3.LUT R9, R3, 0x12, RZ, 0xfc, !PT ;  /* 0x0000001203097812 */ /* 0x000fe200078efcff */
[----:B------:R0:W-:Y:S01]  /*3810*/  @P1 STG.E.U16 desc[UR28][R18.64], R10 ;  /* 0x0000000a12001986 */ /* 0x0001e2000c10151c */
[----:B------:R-:W-:-:S02]  /*3820*/  LEA R8, P6, R13, R0, 0x1 ;  /* 0x000000000d087211 */ /* 0x000fc400078c08ff */
[----:B------:R-:W-:Y:S02]  /*3830*/  ISETP.LT.AND P1, PT, R9, UR11, !P0 ;  /* 0x0000000b09007c0c */ /* 0x000fe4000c721270 */
[----:B------:R-:W-:Y:S01]  /*3840*/  LEA.HI.X.SX32 R9, R13, R2, 0x1, P6 ;  /* 0x000000020d097211 */ /* 0x000fe200030f0eff */
[----:B------:R-:W-:Y:S01]  /*3850*/  IMAD R13, R12, 0x2, R15 ;  /* 0x000000020c0d7824 */ /* 0x000fe200078e020f */
[C---:B------:R-:W-:Y:S02]  /*3860*/  LEA R14, P6, R15.reuse, R0, 0x1 ;  /* 0x000000000f0e7211 */ /* 0x040fe400078c08ff */
[----:B--2---:R-:W-:Y:S02]  /*3870*/  PRMT R17, R10, 0x7632, R17 ;  /* 0x000076320a117816 */ /* 0x004fe40000000011 */
[----:B------:R-:W-:Y:S01]  /*3880*/  LEA.HI.X.SX32 R15, R15, R2, 0x1, P6 ;  /* 0x000000020f0f7211 */ /* 0x000fe200030f0eff */
[----:B0-----:R-:W-:Y:S01]  /*3890*/  IMAD R19, R12, 0x2, R13 ;  /* 0x000000020c137824 */ /* 0x001fe200078e020d */
[----:B------:R-:W-:Y:S01]  /*38a0*/  LEA R16, P6, R13, R0, 0x1 ;  /* 0x000000000d107211 */ /* 0x000fe200078c08ff */
[----:B------:R0:W-:Y:S01]  /*38b0*/  @P5 STG.E.U16 desc[UR28][R8.64], R17 ;  /* 0x0000001108005986 */ /* 0x0001e2000c10151c */
[----:B------:R-:W-:-:S02]  /*38c0*/  LOP3.LUT R10, R3, 0x16, RZ, 0xfc, !PT ;  /* 0x00000016030a7812 */ /* 0x000fc400078efcff */
[C---:B------:R-:W-:Y:S01]  /*38d0*/  LOP3.LUT R21, R3.reuse, 0x14, RZ, 0xfc, !PT ;  /* 0x0000001403157812 */ /* 0x040fe200078efcff */
[----:B------:R2:W-:Y:S01]  /*38e0*/  @P4 STG.E.U16 desc[UR28][R14.64], R11 ;  /* 0x0000000b0e004986 */ /* 0x0005e2000c10151c */
[----:B------:R-:W-:Y:S02]  /*38f0*/  ISETP.LT.AND P4, PT, R10, UR11, !P0 ;  /* 0x0000000b0a007c0c */ /* 0x000fe4000c781270 */
[----:B------:R-:W-:Y:S02]  /*3900*/  LOP3.LUT R10, R3, 0x18, RZ, 0xfc, !PT ;  /* 0x00000018030a7812 */ /* 0x000fe400078efcff */
[----:B------:R-:W-:Y:S01]  /*3910*/  ISETP.LT.AND P5, PT, R21, UR11, !P0 ;  /* 0x0000000b15007c0c */ /* 0x000fe2000c7a1270 */
[----:B0-----:R-:W-:Y:S01]  /*3920*/  IMAD R9, R12, 0x2, R19 ;  /* 0x000000020c097824 */ /* 0x001fe200078e0213 */
[----:B------:R-:W-:Y:S02]  /*3930*/  LEA.HI.X.SX32 R17, R13, R2, 0x1, P6 ;  /* 0x000000020d117211 */ /* 0x000fe400030f0eff */
[----:B------:R-:W-:-:S02]  /*3940*/  LEA R18, P6, R19, R0, 0x1 ;  /* 0x0000000013127211 */ /* 0x000fc400078c08ff */
[----:B--2---:R-:W-:Y:S01]  /*3950*/  PRMT R15, R11, 0x7632, R15 ;  /* 0x000076320b0f7816 */ /* 0x004fe2000000000f */
[C---:B------:R-:W-:Y:S01]  /*3960*/  IMAD R11, R12.reuse, 0x2, R9 ;  /* 0x000000020c0b7824 */ /* 0x040fe200078e0209 */
[----:B------:R-:W-:Y:S02]  /*3970*/  LEA.HI.X.SX32 R19, R19, R2, 0x1, P6 ;  /* 0x0000000213137211 */ /* 0x000fe400030f0eff */
[----:B------:R-:W-:Y:S01]  /*3980*/  LEA R8, P6, R9, R0, 0x1 ;  /* 0x0000000009087211 */ /* 0x000fe200078c08ff */
[----:B------:R0:W-:Y:S01]  /*3990*/  @P3 STG.E.U16 desc[UR28][R16.64], R15 ;  /* 0x0000000f10003986 */ /* 0x0001e2000c10151c */
[----:B------:R-:W-:Y:S01]  /*39a0*/  IMAD R13, R12, 0x2, R11 ;  /* 0x000000020c0d7824 */ /* 0x000fe200078e020b */
[----:B------:R-:W-:Y:S02]  /*39b0*/  ISETP.LT.AND P3, PT, R10, UR11, !P0 ;  /* 0x0000000b0a007c0c */ /* 0x000fe4000c761270 */
[----:B------:R-:W-:Y:S01]  /*39c0*/  LOP3.LUT R10, R3, 0x1a, RZ, 0xfc, !PT ;  /* 0x0000001a030a7812 */ /* 0x000fe200078efcff */
[----:B-1----:R1:W-:Y:S01]  /*39d0*/  @P2 STG.E.U16 desc[UR28][R18.64], R4 ;  /* 0x0000000412002986 */ /* 0x0023e2000c10151c */
[----:B------:R-:W-:-:S02]  /*39e0*/  LEA.HI.X.SX32 R9, R9, R2, 0x1, P6 ;  /* 0x0000000209097211 */ /* 0x000fc400030f0eff */
[----:B------:R-:W-:Y:S02]  /*39f0*/  ISETP.LT.AND P2, PT, R10, UR11, !P0 ;  /* 0x0000000b0a007c0c */ /* 0x000fe4000c741270 */
[----:B------:R-:W-:Y:S01]  /*3a00*/  LEA R10, P6, R11, R0, 0x1 ;  /* 0x000000000b0a7211 */ /* 0x000fe200078c08ff */
[----:B0-----:R-:W-:-:S03]  /*3a10*/  IMAD R17, R12, 0x2, R13 ;  /* 0x000000020c117824 */ /* 0x001fc600078e020d */
[----:B------:R-:W-:Y:S01]  /*3a20*/  LEA.HI.X.SX32 R11, R11, R2, 0x1, P6 ;  /* 0x000000020b0b7211 */ /* 0x000fe200030f0eff */
[----:B------:R-:W-:Y:S01]  /*3a30*/  IMAD R21, R12, 0x2, R17 ;  /* 0x000000020c157824 */ /* 0x000fe200078e0211 */
[----:B-1----:R-:W-:Y:S02]  /*3a40*/  PRMT R19, R4, 0x7632, R19 ;  /* 0x0000763204137816 */ /* 0x002fe40000000013 */
[-C--:B------:R-:W-:Y:S01]  /*3a50*/  LEA R16, P6, R17, R0.reuse, 0x1 ;  /* 0x0000000011107211 */ /* 0x080fe200078c08ff */
[----:B------:R-:W-:Y:S01]  /*3a60*/  IMAD R23, R12, 0x2, R21 ;  /* 0x000000020c177824 */ /* 0x000fe200078e0215 */
[----:B------:R-:W-:Y:S01]  /*3a70*/  LOP3.LUT R4, R3, 0x1c, RZ, 0xfc, !PT ;  /* 0x0000001c03047812 */ /* 0x000fe200078efcff */
[----:B------:R0:W-:Y:S01]  /*3a80*/  @P1 STG.E.U16 desc[UR28][R8.64], R19 ;  /* 0x0000001308001986 */ /* 0x0001e2000c10151c */
[----:B------:R-:W-:Y:S02]  /*3a90*/  LEA R14, P1, R13, R0, 0x1 ;  /* 0x000000000d0e7211 */ /* 0x000fe400078208ff */
[-C--:B------:R-:W-:Y:S01]  /*3aa0*/  LEA.HI.X.SX32 R17, R17, R2.reuse, 0x1, P6 ;  /* 0x0000000211117211 */ /* 0x080fe200030f0eff */
[----:B------:R1:W-:Y:S01]  /*3ab0*/  @P5 STG.E.U16 desc[UR28][R10.64], R5 ;  /* 0x000000050a005986 */ /* 0x0003e2000c10151c */
[----:B------:R-:W-:-:S02]  /*3ac0*/  LEA.HI.X.SX32 R15, R13, R2, 0x1, P1 ;  /* 0x000000020d0f7211 */ /* 0x000fc400008f0eff */
[-C--:B------:R-:W-:Y:S02]  /*3ad0*/  LEA R18, P1, R21, R0.reuse, 0x1 ;  /* 0x0000000015127211 */ /* 0x080fe400078208ff */
[----:B------:R-:W-:Y:S02]  /*3ae0*/  LEA R22, P6, R23, R0, 0x1 ;  /* 0x0000000017167211 */ /* 0x000fe400078c08ff */
[----:B------:R-:W-:Y:S01]  /*3af0*/  LOP3.LUT R3, R3, 0x1e, RZ, 0xfc, !PT ;  /* 0x0000001e03037812 */ /* 0x000fe200078efcff */
[----:B0-----:R-:W-:Y:S01]  /*3b00*/  IMAD R9, R12, 0x2, R23 ;  /* 0x000000020c097824 */ /* 0x001fe200078e0217 */
[-C--:B------:R-:W-:Y:S02]  /*3b10*/  LEA.HI.X.SX32 R19, R21, R2.reuse, 0x1, P1 ;  /* 0x0000000215137211 */ /* 0x080fe400008f0eff */
[----:B------:R-:W-:Y:S02]  /*3b20*/  ISETP.LT.AND P1, PT, R4, UR11, !P0 ;  /* 0x0000000b04007c0c */ /* 0x000fe4000c721270 */
[----:B------:R-:W-:-:S02]  /*3b30*/  LEA.HI.X.SX32 R23, R23, R2, 0x1, P6 ;  /* 0x0000000217177211 */ /* 0x000fc400030f0eff */
[----:B------:R-:W-:Y:S02]  /*3b40*/  ISETP.LT.AND P0, PT, R3, UR11, !P0 ;  /* 0x0000000b03007c0c */ /* 0x000fe4000c701270 */
[----:B------:R-:W-:Y:S02]  /*3b50*/  LEA R8, P6, R9, R0, 0x1 ;  /* 0x0000000009087211 */ /* 0x000fe400078c08ff */
[----:B------:R-:W-:Y:S02]  /*3b60*/  PRMT R0, R5, 0x7632, R0 ;  /* 0x0000763205007816 */ /* 0x000fe40000000000 */
[----:B------:R-:W-:Y:S02]  /*3b70*/  LEA.HI.X.SX32 R9, R9, R2, 0x1, P6 ;  /* 0x0000000209097211 */ /* 0x000fe400030f0eff */
[----:B------:R-:W-:Y:S01]  /*3b80*/  PRMT R2, R6, 0x7632, R2 ;  /* 0x0000763206027816 */ /* 0x000fe20000000002 */
[----:B------:R1:W-:Y:S01]  /*3b90*/  @P4 STG.E.U16 desc[UR28][R14.64], R0 ;  /* 0x000000000e004986 */ /* 0x0003e2000c10151c */
[----:B------:R-:W-:-:S03]  /*3ba0*/  PRMT R4, R7, 0x7632, R4 ;  /* 0x0000763207047816 */ /* 0x000fc60000000004 */
[----:B------:R1:W-:Y:S04]  /*3bb0*/  @P3 STG.E.U16 desc[UR28][R16.64], R6 ;  /* 0x0000000610003986 */ /* 0x0003e8000c10151c */
[----:B------:R1:W-:Y:S04]  /*3bc0*/  @P2 STG.E.U16 desc[UR28][R18.64], R2 ;  /* 0x0000000212002986 */ /* 0x0003e8000c10151c */
[----:B------:R1:W-:Y:S04]  /*3bd0*/  @P1 STG.E.U16 desc[UR28][R22.64], R7 ;  /* 0x0000000716001986 */ /* 0x0003e8000c10151c */
[----:B------:R1:W-:Y:S01]  /*3be0*/  @P0 STG.E.U16 desc[UR28][R8.64], R4 ;  /* 0x0000000408000986 */ /* 0x0003e2000c10151c */
[----:B------:R-:W-:Y:S06]  /*3bf0*/  BAR.SYNC.DEFER_BLOCKING 0x0 ;  /* 0x0000000000007b1d */ /* 0x000fec0000010000 */
[----:B------:R-:W-:Y:S05]  /*3c00*/  BRA.U UP0, `(.L_x_13) ;  /* 0x0000000100987547 */ /* 0x000fea000b800000 */
[----:B------:R-:W-:Y:S01]  /*3c10*/  NOP ;  /* 0x0000000000007918 */ /* 0x000fe20000000000 */
[----:B------:R-:W-:Y:S01]  /*3c20*/  MOV R3, 0x50 ;  /* 0x0000005000037802 */ /* 0x000fe20000000f00 */
[----:B-1----:R-:W-:-:S03]  /*3c30*/  IMAD.U32 R0, RZ, RZ, UR17 ;  /* 0x00000011ff007e24 */ /* 0x002fc6000f8e00ff */
[----:B------:R-:W-:Y:S01]  /*3c40*/  LEA R7, R20, R3, 0x18 ;  /* 0x0000000314077211 */ /* 0x000fe200078ec0ff */
[----:B------:R-:W-:Y:S01]  /*3c50*/  IMAD.MOV.U32 R3, RZ, RZ, 0x1 ;  /* 0x00000001ff037424 */ /* 0x000fe200078e00ff */
[----:B------:R-:W-:-:S03]  /*3c60*/  LOP3.LUT R0, R0, 0xffff, RZ, 0xc0, !PT ;  /* 0x0000ffff00007812 */ /* 0x000fc600078ec0ff */
[----:B------:R-:W0:Y:S01]  /*3c70*/  LDS R5, [R7] ;  /* 0x0000000007057984 */ /* 0x000e220000000800 */
[----:B------:R-:W-:-:S05]  /*3c80*/  SHF.R.U32.HI R0, RZ, 0x5, R0 ;  /* 0x00000005ff007819 */ /* 0x000fca0000011600 */
[----:B------:R-:W-:Y:S01]  /*3c90*/  VIADD R2, R0, 0x10 ;  /* 0x0000001000027836 */ /* 0x000fe20000000000 */
[----:B------:R-:W-:-:S04]  /*3ca0*/  SHF.L.U32 R0, R3, R0, RZ ;  /* 0x0000000003007219 */ /* 0x000fc800000006ff */
[----:B------:R-:W-:-:S04]  /*3cb0*/  SHF.L.U32 R3, R3, R2, RZ ;  /* 0x0000000203037219 */ /* 0x000fc800000006ff */
[----:B------:R-:W-:-:S04]  /*3cc0*/  LOP3.LUT R0, R3, R0, RZ, 0xfc, !PT ;  /* 0x0000000003007212 */ /* 0x000fc800078efcff */
[C---:B------:R-:W-:Y:S02]  /*3cd0*/  LOP3.LUT R2, R0.reuse, 0xffff, RZ, 0xc0, !PT ;  /* 0x0000ffff00027812 */ /* 0x040fe400078ec0ff */
[----:B0-----:R-:W-:-:S04]  /*3ce0*/  LOP3.LUT R3, R0, 0xffff, R5, 0x80, !PT ;  /* 0x0000ffff00037812 */ /* 0x001fc800078e8005 */
[----:B------:R-:W-:-:S13]  /*3cf0*/  ISETP.NE.AND P0, PT, R3, R2, PT ;  /* 0x000000020300720c */ /* 0x000fda0003f05270 */
[----:B------:R-:W-:Y:S05]  /*3d00*/  @P0 BRA `(.L_x_14) ;  /* 0x0000000000500947 */ /* 0x000fea0003800000 */
[----:B------:R-:W-:Y:S02]  /*3d10*/  SHF.R.U32.HI R5, RZ, 0x10, R5 ;  /* 0x00000010ff057819 */ /* 0x000fe40000011605 */
[----:B------:R-:W-:-:S04]  /*3d20*/  SHF.R.U32.HI R2, RZ, 0x10, R0 ;  /* 0x00000010ff027819 */ /* 0x000fc80000011600 */
[----:B------:R-:W-:-:S04]  /*3d30*/  LOP3.LUT R5, R5, R2, RZ, 0xc0, !PT ;  /* 0x0000000205057212 */ /* 0x000fc800078ec0ff */
[----:B------:R-:W-:-:S13]  /*3d40*/  ISETP.NE.AND P0, PT, R5, R2, PT ;  /* 0x000000020500720c */ /* 0x000fda0003f05270 */
[----:B------:R-:W-:Y:S05]  /*3d50*/  @P0 BRA `(.L_x_15) ;  /* 0x0000000000300947 */ /* 0x000fea0003800000 */
[----:B------:R-:W-:Y:S01]  /*3d60*/  R2UR UR4, R0 ;  /* 0x00000000000472ca */ /* 0x000fe200000e0000 */
[----:B------:R-:W-:Y:S01]  /*3d70*/  VOTEU.ANY UR5, UPT, PT ;  /* 0x0000000000057886 */ /* 0x000fe200038e0100 */
[----:B------:R-:W0:Y:S01]  /*3d80*/  S2R R0, SR_LANEID ;  /* 0x0000000000007919 */ /* 0x000e220000000000 */
[----:B------:R-:W-:-:S10]  /*3d90*/  UFLO.U32 UR5, UR5 ;  /* 0x00000005000572bd */ /* 0x000fd400080e0000 */
[----:B------:R-:W-:-:S06]  /*3da0*/  ULOP3.LUT UR4, URZ, UR4, URZ, 0x33, !UPT ;  /* 0x00000004ff047292 */ /* 0x000fcc000f8e33ff */
[----:B------:R-:W-:-:S04]  /*3db0*/  IMAD.U32 R2, RZ, RZ, UR4 ;  /* 0x00000004ff027e24 */ /* 0x000fc8000f8e00ff */
[----:B------:R-:W1:Y:S02]  /*3dc0*/  REDUX UR6, R2 ;  /* 0x00000000020673c4 */ /* 0x000e640000000000 */
[----:B------:R2:W-:Y:S01]  /*3dd0*/  UTCATOMSWS.AND URZ, UR4 ;  /* 0x0000000400ff79e3 */ /* 0x0005e20008000000 */
[----:B0-----:R-:W-:Y:S01]  /*3de0*/  ISETP.EQ.U32.AND P0, PT, R0, UR5, PT ;  /* 0x0000000500007c0c */ /* 0x001fe2000bf02070 */
[----:B-1----:R-:W-:-:S12]  /*3df0*/  IMAD.U32 R0, RZ, RZ, UR6 ;  /* 0x00000006ff007e24 */ /* 0x002fd8000f8e00ff */
[----:B------:R2:W-:Y:S01]  /*3e00*/  @P0 ATOMS.AND RZ, [R7], R0 ;  /* 0x0000000007ff038c */ /* 0x0005e20002800000 */
[----:B------:R-:W-:Y:S05]  /*3e10*/  BRA `(.L_x_13) ;  /* 0x0000000000147947 */ /* 0x000fea0003800000 */
.L_x_15:
[----:B------:R-:W-:-:S07]  /*3e20*/  MOV R2, 0x3e40 ;  /* 0x00003e4000027802 */ /* 0x000fce0000000f00 */
[----:B------:R-:W-:Y:S05]  /*3e30*/  CALL.REL.NOINC `($__internal_0_$__cuda_sm10x_tcgen05_guardrail_trap_col_being_dealloced_not_returned_by_alloc) ;  /* 0x00000000002c7944 */ /* 0x000fea0003c00000 */
[----:B------:R-:W-:Y:S05]  /*3e40*/  BRA `(.L_x_13) ;  /* 0x0000000000087947 */ /* 0x000fea0003800000 */
.L_x_14:
[----:B------:R-:W-:-:S07]  /*3e50*/  MOV R2, 0x3e70 ;  /* 0x00003e7000027802 */ /* 0x000fce0000000f00 */
[----:B------:R-:W-:Y:S05]  /*3e60*/  CALL.REL.NOINC `($__internal_2_$__cuda_sm10x_tcgen05_guardrail_trap_unallocated_columns_being_dealloced) ;  /* 0x0000000000387944 */ /* 0x000fea0003c00000 */
.L_x_13:
[----:B------:R-:W-:Y:S01]  /*3e70*/  NOP ;  /* 0x0000000000007918 */ /* 0x000fe20000000000 */
[----:B--2---:R-:W-:Y:S05]  /*3e80*/  EXIT ;  /* 0x000000000000794d */ /* 0x004fea0003800000 */
.L_x_8:
[----:B------:R-:W0:Y:S02]  /*3e90*/  SYNCS.PHASECHK.TRANS64.TRYWAIT P6, [UR14], R66 ;  /* 0x00000042ff0075a7 */ /* 0x000e2400080c110e */
[----:B0-----:R-:W-:Y:S05]  /*3ea0*/  @!P6 BRA `(.L_x_8) ;  /* 0xfffffffc00f8e947 */ /* 0x001fea000383ffff */
[----:B------:R-:W-:Y:S05]  /*3eb0*/  BRA `(.L_x_16) ;  /* 0xffffffe800ac7947 */ /* 0x000fea000383ffff */
.L_x_12:
[----:B------:R-:W1:Y:S02]  /*3ec0*/  SYNCS.PHASECHK.TRANS64.TRYWAIT P0, [UR14], R4 ;  /* 0x00000004ff0075a7 */ /* 0x000e64000800110e */
[----:B-1----:R-:W-:Y:S05]  /*3ed0*/  @!P0 BRA `(.L_x_12) ;  /* 0xfffffffc00f88947 */ /* 0x002fea000383ffff */
[----:B------:R-:W-:Y:S05]  /*3ee0*/  BRA `(.L_x_11) ;  /* 0xfffffff400007947 */ /* 0x000fea000383ffff */
        .weak           $__internal_0_$__cuda_sm10x_tcgen05_guardrail_trap_col_being_dealloced_not_returned_by_alloc
        .type           $__internal_0_$__cuda_sm10x_tcgen05_guardrail_trap_col_being_dealloced_not_returned_by_alloc,@function
        .size           $__internal_0_$__cuda_sm10x_tcgen05_guardrail_trap_col_being_dealloced_not_returned_by_alloc,($__internal_1_$__cuda_sm10x_tcgen05_guardrail_trap_phase_invalid_during_alloc - $__internal_0_$__cuda_sm10x_tcgen05_guardrail_trap_col_being_dealloced_not_returned_by_alloc)
$__internal_0_$__cuda_sm10x_tcgen05_guardrail_trap_col_being_dealloced_not_returned_by_alloc:
[----:B------:R-:W-:Y:S05]  /*3ef0*/  BPT.TRAP 0x1 ;  /* 0x000000040000795c */ /* 0x000fea0000300000 */
[----:B------:R-:W-:-:S04]  /*3f00*/  IMAD.MOV.U32 R3, RZ, RZ, 0x0 ;  /* 0x00000000ff037424 */ /* 0x000fc800078e00ff */
[----:B------:R-:W-:Y:S05]  /*3f10*/  RET.REL.NODEC R2 `(matmul_kernel) ;  /* 0xffffffc002387950 */ /* 0x000fea0003c3ffff */
        .weak           $__internal_1_$__cuda_sm10x_tcgen05_guardrail_trap_phase_invalid_during_alloc
        .type           $__internal_1_$__cuda_sm10x_tcgen05_guardrail_trap_phase_invalid_during_alloc,@function
        .size           $__internal_1_$__cuda_sm10x_tcgen05_guardrail_trap_phase_invalid_during_alloc,($__internal_2_$__cuda_sm10x_tcgen05_guardrail_trap_unallocated_columns_being_dealloced - $__internal_1_$__cuda_sm10x_tcgen05_guardrail_trap_phase_invalid_during_alloc)
$__internal_1_$__cuda_sm10x_tcgen05_guardrail_trap_phase_invalid_during_alloc:
[----:B------:R-:W-:Y:S05]  /*3f20*/  BPT.TRAP 0x1 ;  /* 0x000000040000795c */ /* 0x000fea0000300000 */
[----:B------:R-:W-:-:S04]  /*3f30*/  IMAD.MOV.U32 R3, RZ, RZ, 0x0 ;  /* 0x00000000ff037424 */ /* 0x000fc800078e00ff */
[----:B------:R-:W-:Y:S05]  /*3f40*/  RET.REL.NODEC R2 `(matmul_kernel) ;  /* 0xffffffc0022c7950 */ /* 0x000fea0003c3ffff */
        .weak           $__internal_2_$__cuda_sm10x_tcgen05_guardrail_trap_unallocated_columns_being_dealloced
        .type           $__internal_2_$__cuda_sm10x_tcgen05_guardrail_trap_unallocated_columns_being_dealloced,@function
        .size           $__internal_2_$__cuda_sm10x_tcgen05_guardrail_trap_unallocated_columns_being_dealloced,(.L_x_20 - $__internal_2_$__cuda_sm10x_tcgen05_guardrail_trap_unallocated_columns_being_dealloced)
$__internal_2_$__cuda_sm10x_tcgen05_guardrail_trap_unallocated_columns_being_dealloced:
[----:B------:R-:W-:Y:S05]  /*3f50*/  BPT.TRAP 0x1 ;  /* 0x000000040000795c */ /* 0x000fea0000300000 */
[----:B------:R-:W-:-:S04]  /*3f60*/  IMAD.MOV.U32 R3, RZ, RZ, 0x0 ;  /* 0x00000000ff037424 */ /* 0x000fc800078e00ff */
[----:B------:R-:W-:Y:S05]  /*3f70*/  RET.REL.NODEC R2 `(matmul_kernel) ;  /* 0xffffffc002207950 */ /* 0x000fea0003c3ffff */
.L_x_17:
[----:B------:R-:W-:-:S00]  /*3f80*/  BRA `(.L_x_17) ;  /* 0xfffffffc00fc7947 */ /* 0x000fc0000383ffff */
[----:B------:R-:W-:-:S00]  /*3f90*/  NOP ;  /* 0x0000000000007918 */ /* 0x000fc00000000000 */
        /* <DEDUP_REMOVED lines=14> */
.L_x_20:


//--------------------- .nv.shared.matmul_kernel  --------------------------
	.section	.nv.shared.matmul_kernel,"aw",@nobits
	.sectionflags	@""
	.align	16
	.zero		1024


//--------------------- .nv.shared.reserved.0     --------------------------
	.section	.nv.shared.reserved.0,"aw",@nobits
	.align	8
	.weak		__nv_reservedSMEM_offset_0_alias
	.size		__nv_reservedSMEM_offset_0_alias, 0, 64
	.other		__nv_reservedSMEM_offset_0_alias,@"STO_CUDA_RESERVED_SHARED STV_DEFAULT"
__nv_reservedSMEM_offset_0_alias:
	.zero		0
.nv.shared.reserved.0:
	.zero		64
	.weak		__nv_reservedSMEM_allocation_phase
	.type		__nv_reservedSMEM_allocation_phase,@object
	.size		__nv_reservedSMEM_allocation_phase,(.L_0 - __nv_reservedSMEM_allocation_phase)
__nv_reservedSMEM_allocation_phase:
	.zero		1
.L_0:
	.zero		7
	.weak		__nv_reservedSMEM_devtool_atexit_pc
	.type		__nv_reservedSMEM_devtool_atexit_pc,@object
	.size		__nv_reservedSMEM_devtool_atexit_pc,(__nv_reservedSMEM_allocation_mask - __nv_reservedSMEM_devtool_atexit_pc)
__nv_reservedSMEM_devtool_atexit_pc:
	.zero		8
	.weak		__nv_reservedSMEM_allocation_mask
	.type		__nv_reservedSMEM_allocation_mask,@object
	.size		__nv_reservedSMEM_allocation_mask,(.L_2 - __nv_reservedSMEM_allocation_mask)
__nv_reservedSMEM_allocation_mask:
	.zero		4
.L_2:


//--------------------- .nv.constant0.matmul_kernel --------------------------
	.section	.nv.constant0.matmul_kernel,"a",@progbits
	.sectionflags	@""
	.align	4
.nv.constant0.matmul_kernel:
	.zero		976


//--------------------- SYMBOLS --------------------------

	.type		.nv.reservedSmem.offset0,@object
	.size		.nv.reservedSmem.offset0,0x4
	.type		.nv.reservedSmem.cap,@object
	.size		.nv.reservedSmem.cap,0x4
